def attn_fwd(
    Q,
    K,
    V,
    Out,
    Lse,
    sm_scale,
    stride_qz,
    stride_qh,
    stride_qm,
    stride_qk,
    stride_kz,
    stride_kh,
    stride_kn,
    stride_kk,
    stride_vz,
    stride_vh,
    stride_vn,
    stride_vk,
    stride_oz,
    stride_oh,
    stride_om,
    stride_ok,
    seqlen_q,
    seqlen_k,
    BLOCK_M: tl.constexpr,
    BLOCK_N: tl.constexpr,
    HEAD_DIM: tl.constexpr,
    CAUSAL: tl.constexpr,
):
    start_m = tl.program_id(0)
    off_hz = tl.program_id(1)
    q_off = off_hz * stride_qh
    k_off = off_hz * stride_kh
    v_off = off_hz * stride_vh
    offs_m = start_m * BLOCK_M + tl.arange(0, BLOCK_M)
    offs_d = tl.arange(0, HEAD_DIM)
    offs_n = tl.arange(0, BLOCK_N)
    q_ptrs = Q + q_off + offs_m[:, None] * stride_qm + offs_d[None, :] * stride_qk
    k_ptrs = K + k_off + offs_d[:, None] * stride_kk + offs_n[None, :] * stride_kn
    v_ptrs = V + v_off + offs_n[:, None] * stride_vn + offs_d[None, :] * stride_vk
    m_i = tl.full([BLOCK_M], float("-inf"), dtype=tl.float32)
    l_i = tl.zeros([BLOCK_M], dtype=tl.float32) + 1.0
    acc = tl.zeros([BLOCK_M, HEAD_DIM], dtype=tl.float32)
    q = tl.load(q_ptrs)
    acc, l_i, m_i = _attn_fwd_inner(
        acc,
        l_i,
        m_i,
        q,
        k_ptrs,
        v_ptrs,
        sm_scale,
        stride_kn,
        stride_vn,
        start_m,
        seqlen_k,
        BLOCK_M,
        BLOCK_N,
        HEAD_DIM,
        CAUSAL,
    )
    acc = acc / l_i[:, None]
    lse = m_i + tl.math.log2(l_i) / 1.4426950408889634
    o_ptrs = (
        Out
        + off_hz * stride_oh
        + offs_m[:, None] * stride_om
        + offs_d[None, :] * stride_ok
    )
    tl.store(o_ptrs, acc.to(Out.dtype.element_ty))
    tl.store(Lse + off_hz * seqlen_q + offs_m, lse)

# config = {"BLOCK_M": 128, "BLOCK_N": 128, "HEAD_DIM": 16, "arch": "sm_90", "causal": true, "dtype": "bf16", "num_stages": 2, "num_warps": 8}
# arch = sm_90


// ===== COMPILED SASS (sm_90a) =====

	.target	sm_90a

	.elftype	@"ET_EXEC"


//--------------------- .note.nv.tkinfo           --------------------------
	.section	.note.nv.tkinfo,"",@"SHT_NOTE"
	.sectionflags	@"SHF_NOTE_NV_TKINFO"
	.tkinfo
        /*0018*/ 	.word	0x00000002
        /*0030*/ 	.string	""
        /*0030*/ 	.string	"ptxas"
        /*0030*/ 	.string	"Cuda compilation tools, release 13.0, V13.0.88"
        /*0030*/ 	.string	"Build cuda_13.0.r13.0/compiler.36424714_0"
        /*0030*/ 	.string	"-v  -suppress-debug-info  -lineinfo  -arch sm_90a "



//--------------------- .note.nv.cuinfo           --------------------------
	.section	.note.nv.cuinfo,"",@"SHT_NOTE"
	.sectionflags	@"SHF_NOTE_NV_CUINFO"
        /*0018*/ 	.short	0x0002
        /*001a*/ 	.short	0x005a
        /*001c*/ 	.short	0x0082
	.zero		2


//--------------------- .nv.info                  --------------------------
	.section	.nv.info,"",@"SHT_CUDA_INFO"
	.align	4


	//----- nvinfo : EIATTR_REGCOUNT
	.align		4
        /*0000*/ 	.byte	0x04, 0x2f
        /*0002*/ 	.short	(.L_2 - .L_1)
	.align		4
.L_1:
        /*0004*/ 	.word	index@(attn_fwd)
        /*0008*/ 	.word	0x000000aa


	//----- nvinfo : EIATTR_FRAME_SIZE
	.align		4
.L_2:
        /*000c*/ 	.byte	0x04, 0x11
        /*000e*/ 	.short	(.L_4 - .L_3)
	.align		4
.L_3:
        /*0010*/ 	.word	index@(attn_fwd)
        /*0014*/ 	.word	0x00000000


	//----- nvinfo : EIATTR_MIN_STACK_SIZE
	.align		4
.L_4:
        /*0018*/ 	.byte	0x04, 0x12
        /*001a*/ 	.short	(.L_6 - .L_5)
	.align		4
.L_5:
        /*001c*/ 	.word	index@(attn_fwd)
        /*0020*/ 	.word	0x00000000
.L_6:


//--------------------- .nv.compat                --------------------------
	.section	.nv.compat,"",@"SHT_CUDA_COMPAT_INFO"
	.align	4
        /*0000*/ 	.byte	0x02, 0x09, 0x01, 0x00, 0x02, 0x02, 0x04, 0x00, 0x02, 0x05, 0x05, 0x00, 0x03, 0x07, 0x01, 0x01
        /*0010*/ 	.byte	0x02, 0x03, 0x00, 0x00, 0x02, 0x06, 0x01, 0x00, 0x04, 0x0b, 0x08, 0x00, 0x00, 0x00, 0x00, 0x00
        /*0020*/ 	.byte	0x00, 0x00, 0x00, 0x00


//--------------------- .nv.info.attn_fwd         --------------------------
	.section	.nv.info.attn_fwd,"",@"SHT_CUDA_INFO"
	.sectionflags	@""
	.align	4


	//----- nvinfo : EIATTR_CUDA_API_VERSION
	.align		4
        /*0000*/ 	.byte	0x04, 0x37
        /*0002*/ 	.short	(.L_8 - .L_7)
.L_7:
        /*0004*/ 	.word	0x00000082


	//----- nvinfo : EIATTR_KPARAM_INFO
	.align		4
.L_8:
        /*0008*/ 	.byte	0x04, 0x17
        /*000a*/ 	.short	(.L_10 - .L_9)
.L_9:
        /*000c*/ 	.word	0x00000000
        /*0010*/ 	.short	0x0019
        /*0012*/ 	.short	0x0080
        /*0014*/ 	.byte	0x00, 0xf4, 0x21, 0x00


	//----- nvinfo : EIATTR_KPARAM_INFO
	.align		4
.L_10:
        /*0018*/ 	.byte	0x04, 0x17
        /*001a*/ 	.short	(.L_12 - .L_11)
.L_11:
        /*001c*/ 	.word	0x00000000
        /*0020*/ 	.short	0x0018
        /*0022*/ 	.short	0x0078
        /*0024*/ 	.byte	0x00, 0xf4, 0x21, 0x00


	//----- nvinfo : EIATTR_KPARAM_INFO
	.align		4
.L_12:
        /*0028*/ 	.byte	0x04, 0x17
        /*002a*/ 	.short	(.L_14 - .L_13)
.L_13:
        /*002c*/ 	.word	0x00000000
        /*0030*/ 	.short	0x0017
        /*0032*/ 	.short	0x0070
        /*0034*/ 	.byte	0x00, 0xf0, 0x11, 0x00


	//----- nvinfo : EIATTR_KPARAM_INFO
	.align		4
.L_14:
        /*0038*/ 	.byte	0x04, 0x17
        /*003a*/ 	.short	(.L_16 - .L_15)
.L_15:
        /*003c*/ 	.word	0x00000000
        /*0040*/ 	.short	0x0016
        /*0042*/ 	.short	0x006c
        /*0044*/ 	.byte	0x00, 0xf0, 0x11, 0x00


	//----- nvinfo : EIATTR_KPARAM_INFO
	.align		4
.L_16:
        /*0048*/ 	.byte	0x04, 0x17
        /*004a*/ 	.short	(.L_18 - .L_17)
.L_17:
        /*004c*/ 	.word	0x00000000
        /*0050*/ 	.short	0x0015
        /*0052*/ 	.short	0x0068
        /*0054*/ 	.byte	0x00, 0xf0, 0x11, 0x00


	//----- nvinfo : EIATTR_KPARAM_INFO
	.align		4
.L_18:
        /*0058*/ 	.byte	0x04, 0x17
        /*005a*/ 	.short	(.L_20 - .L_19)
.L_19:
        /*005c*/ 	.word	0x00000000
        /*0060*/ 	.short	0x0014
        /*0062*/ 	.short	0x0064
        /*0064*/ 	.byte	0x00, 0xf0, 0x11, 0x00


	//----- nvinfo : EIATTR_KPARAM_INFO
	.align		4
.L_20:
        /*0068*/ 	.byte	0x04, 0x17
        /*006a*/ 	.short	(.L_22 - .L_21)
.L_21:
        /*006c*/ 	.word	0x00000000
        /*0070*/ 	.short	0x0013
        /*0072*/ 	.short	0x0060
        /*0074*/ 	.byte	0x00, 0xf0, 0x11, 0x00


	//----- nvinfo : EIATTR_KPARAM_INFO
	.align		4
.L_22:
        /*0078*/ 	.byte	0x04, 0x17
        /*007a*/ 	.short	(.L_24 - .L_23)
.L_23:
        /*007c*/ 	.word	0x00000000
        /*0080*/ 	.short	0x0012
        /*0082*/ 	.short	0x005c
        /*0084*/ 	.byte	0x00, 0xf0, 0x11, 0x00


	//----- nvinfo : EIATTR_KPARAM_INFO
	.align		4
.L_24:
        /*0088*/ 	.byte	0x04, 0x17
        /*008a*/ 	.short	(.L_26 - .L_25)
.L_25:
        /*008c*/ 	.word	0x00000000
        /*0090*/ 	.short	0x0011
        /*0092*/ 	.short	0x0058
        /*0094*/ 	.byte	0x00, 0xf0, 0x11, 0x00


	//----- nvinfo : EIATTR_KPARAM_INFO
	.align		4
.L_26:
        /*0098*/ 	.byte	0x04, 0x17
        /*009a*/ 	.short	(.L_28 - .L_27)
.L_27:
        /*009c*/ 	.word	0x00000000
        /*00a0*/ 	.short	0x0010
        /*00a2*/ 	.short	0x0054
        /*00a4*/ 	.byte	0x00, 0xf0, 0x11, 0x00


	//----- nvinfo : EIATTR_KPARAM_INFO
	.align		4
.L_28:
        /*00a8*/ 	.byte	0x04, 0x17
        /*00aa*/ 	.short	(.L_30 - .L_29)
.L_29:
        /*00ac*/ 	.word	0x00000000
        /*00b0*/ 	.short	0x000f
        /*00b2*/ 	.short	0x0050
        /*00b4*/ 	.byte	0x00, 0xf0, 0x11, 0x00


	//----- nvinfo : EIATTR_KPARAM_INFO
	.align		4
.L_30:
        /*00b8*/ 	.byte	0x04, 0x17
        /*00ba*/ 	.short	(.L_32 - .L_31)
.L_31:
        /*00bc*/ 	.word	0x00000000
        /*00c0*/ 	.short	0x000e
        /*00c2*/ 	.short	0x004c
        /*00c4*/ 	.byte	0x00, 0xf0, 0x11, 0x00


	//----- nvinfo : EIATTR_KPARAM_INFO
	.align		4
.L_32:
        /*00c8*/ 	.byte	0x04, 0x17
        /*00ca*/ 	.short	(.L_34 - .L_33)
.L_33:
        /*00cc*/ 	.word	0x00000000
        /*00d0*/ 	.short	0x000d
        /*00d2*/ 	.short	0x0048
        /*00d4*/ 	.byte	0x00, 0xf0, 0x11, 0x00


	//----- nvinfo : EIATTR_KPARAM_INFO
	.align		4
.L_34:
        /*00d8*/ 	.byte	0x04, 0x17
        /*00da*/ 	.short	(.L_36 - .L_35)
.L_35:
        /*00dc*/ 	.word	0x00000000
        /*00e0*/ 	.short	0x000c
        /*00e2*/ 	.short	0x0044
        /*00e4*/ 	.byte	0x00, 0xf0, 0x11, 0x00


	//----- nvinfo : EIATTR_KPARAM_INFO
	.align		4
.L_36:
        /*00e8*/ 	.byte	0x04, 0x17
        /*00ea*/ 	.short	(.L_38 - .L_37)
.L_37:
        /*00ec*/ 	.word	0x00000000
        /*00f0*/ 	.short	0x000b
        /*00f2*/ 	.short	0x0040
        /*00f4*/ 	.byte	0x00, 0xf0, 0x11, 0x00


	//----- nvinfo : EIATTR_KPARAM_INFO
	.align		4
.L_38:
        /*00f8*/ 	.byte	0x04, 0x17
        /*00fa*/ 	.short	(.L_40 - .L_39)
.L_39:
        /*00fc*/ 	.word	0x00000000
        /*0100*/ 	.short	0x000a
        /*0102*/ 	.short	0x003c
        /*0104*/ 	.byte	0x00, 0xf0, 0x11, 0x00


	//----- nvinfo : EIATTR_KPARAM_INFO
	.align		4
.L_40:
        /*0108*/ 	.byte	0x04, 0x17
        /*010a*/ 	.short	(.L_42 - .L_41)
.L_41:
        /*010c*/ 	.word	0x00000000
        /*0110*/ 	.short	0x0009
        /*0112*/ 	.short	0x0038
        /*0114*/ 	.byte	0x00, 0xf0, 0x11, 0x00


	//----- nvinfo : EIATTR_KPARAM_INFO
	.align		4
.L_42:
        /*0118*/ 	.byte	0x04, 0x17
        /*011a*/ 	.short	(.L_44 - .L_43)
.L_43:
        /*011c*/ 	.word	0x00000000
        /*0120*/ 	.short	0x0008
        /*0122*/ 	.short	0x0034
        /*0124*/ 	.byte	0x00, 0xf0, 0x11, 0x00


	//----- nvinfo : EIATTR_KPARAM_INFO
	.align		4
.L_44:
        /*0128*/ 	.byte	0x04, 0x17
        /*012a*/ 	.short	(.L_46 - .L_45)
.L_45:
        /*012c*/ 	.word	0x00000000
        /*0130*/ 	.short	0x0007
        /*0132*/ 	.short	0x0030
        /*0134*/ 	.byte	0x00, 0xf0, 0x11, 0x00


	//----- nvinfo : EIATTR_KPARAM_INFO
	.align		4
.L_46:
        /*0138*/ 	.byte	0x04, 0x17
        /*013a*/ 	.short	(.L_48 - .L_47)
.L_47:
        /*013c*/ 	.word	0x00000000
        /*0140*/ 	.short	0x0006
        /*0142*/ 	.short	0x002c
        /*0144*/ 	.byte	0x00, 0xf0, 0x11, 0x00


	//----- nvinfo : EIATTR_KPARAM_INFO
	.align		4
.L_48:
        /*0148*/ 	.byte	0x04, 0x17
        /*014a*/ 	.short	(.L_50 - .L_49)
.L_49:
        /*014c*/ 	.word	0x00000000
        /*0150*/ 	.short	0x0005
        /*0152*/ 	.short	0x0028
        /*0154*/ 	.byte	0x00, 0xf0, 0x11, 0x00


	//----- nvinfo : EIATTR_KPARAM_INFO
	.align		4
.L_50:
        /*0158*/ 	.byte	0x04, 0x17
        /*015a*/ 	.short	(.L_52 - .L_51)
.L_51:
        /*015c*/ 	.word	0x00000000
        /*0160*/ 	.short	0x0004
        /*0162*/ 	.short	0x0020
        /*0164*/ 	.byte	0x00, 0xf4, 0x21, 0x00


	//----- nvinfo : EIATTR_KPARAM_INFO
	.align		4
.L_52:
        /*0168*/ 	.byte	0x04, 0x17
        /*016a*/ 	.short	(.L_54 - .L_53)
.L_53:
        /*016c*/ 	.word	0x00000000
        /*0170*/ 	.short	0x0003
        /*0172*/ 	.short	0x0018
        /*0174*/ 	.byte	0x00, 0xf4, 0x21, 0x00


	//----- nvinfo : EIATTR_KPARAM_INFO
	.align		4
.L_54:
        /*0178*/ 	.byte	0x04, 0x17
        /*017a*/ 	.short	(.L_56 - .L_55)
.L_55:
        /*017c*/ 	.word	0x00000000
        /*0180*/ 	.short	0x0002
        /*0182*/ 	.short	0x0010
        /*0184*/ 	.byte	0x00, 0xf4, 0x21, 0x00


	//----- nvinfo : EIATTR_KPARAM_INFO
	.align		4
.L_56:
        /*0188*/ 	.byte	0x04, 0x17
        /*018a*/ 	.short	(.L_58 - .L_57)
.L_57:
        /*018c*/ 	.word	0x00000000
        /*0190*/ 	.short	0x0001
        /*0192*/ 	.short	0x0008
        /*0194*/ 	.byte	0x00, 0xf4, 0x21, 0x00


	//----- nvinfo : EIATTR_KPARAM_INFO
	.align		4
.L_58:
        /*0198*/ 	.byte	0x04, 0x17
        /*019a*/ 	.short	(.L_60 - .L_59)
.L_59:
        /*019c*/ 	.word	0x00000000
        /*01a0*/ 	.short	0x0000
        /*01a2*/ 	.short	0x0000
        /*01a4*/ 	.byte	0x00, 0xf4, 0x21, 0x00


	//----- nvinfo : EIATTR_SPARSE_MMA_MASK
	.align		4
.L_60:
        /*01a8*/ 	.byte	0x03, 0x50
        /*01aa*/ 	.short	0x0000


	//----- nvinfo : EIATTR_MAXREG_COUNT
	.align		4
        /*01ac*/ 	.byte	0x03, 0x1b
        /*01ae*/ 	.short	0x00ff


	//----- nvinfo : EIATTR_NUM_BARRIERS
	.align		4
        /*01b0*/ 	.byte	0x02, 0x4c
        /*01b2*/ 	.byte	0x01
	.zero		1


	//----- nvinfo : EIATTR_MERCURY_ISA_VERSION
	.align		4
        /*01b4*/ 	.byte	0x03, 0x5f
        /*01b6*/ 	.short	0x0101


	//----- nvinfo : EIATTR_COOP_GROUP_MASK_REGIDS
	.align		4
        /*01b8*/ 	.byte	0x04, 0x29
        /*01ba*/ 	.short	(.L_62 - .L_61)


	//   ....[0]....
.L_61:
        /*01bc*/ 	.word	0xffffffff


	//   ....[1]....
        /*01c0*/ 	.word	0xffffffff


	//   ....[2]....
        /*01c4*/ 	.word	0xffffffff


	//   ....[3]....
        /*01c8*/ 	.word	0xffffffff


	//   ....[4]....
        /*01cc*/ 	.word	0xffffffff


	//   ....[5]....
        /*01d0*/ 	.word	0xffffffff


	//   ....[6]....
        /*01d4*/ 	.word	0xffffffff


	//   ....[7]....
        /*01d8*/ 	.word	0xffffffff


	//----- nvinfo : EIATTR_COOP_GROUP_INSTR_OFFSETS
	.align		4
.L_62:
        /*01dc*/ 	.byte	0x04, 0x28
        /*01de*/ 	.short	(.L_64 - .L_63)


	//   ....[0]....
.L_63:
        /*01e0*/ 	.word	0x00002080


	//   ....[1]....
        /*01e4*/ 	.word	0x000020c0


	//   ....[2]....
        /*01e8*/ 	.word	0x00002d10


	//   ....[3]....
        /*01ec*/ 	.word	0x00002d40


	//   ....[4]....
        /*01f0*/ 	.word	0x00003ee0


	//   ....[5]....
        /*01f4*/ 	.word	0x00003ef0


	//   ....[6]....
        /*01f8*/ 	.word	0x00003f40


	//   ....[7]....
        /*01fc*/ 	.word	0x00003f60


	//----- nvinfo : EIATTR_EXIT_INSTR_OFFSETS
	.align		4
.L_64:
        /*0200*/ 	.byte	0x04, 0x1c
        /*0202*/ 	.short	(.L_66 - .L_65)


	//   ....[0]....
.L_65:
        /*0204*/ 	.word	0x00004be0


	//   ....[1]....
        /*0208*/ 	.word	0x00004c10


	//----- nvinfo : EIATTR_REQNTID
	.align		4
.L_66:
        /*020c*/ 	.byte	0x04, 0x10
        /*020e*/ 	.short	(.L_68 - .L_67)
.L_67:
        /*0210*/ 	.word	0x00000100
        /*0214*/ 	.word	0x00000001
        /*0218*/ 	.word	0x00000001


	//----- nvinfo : EIATTR_CBANK_PARAM_SIZE
	.align		4
.L_68:
        /*021c*/ 	.byte	0x03, 0x19
        /*021e*/ 	.short	0x0088


	//----- nvinfo : EIATTR_PARAM_CBANK
	.align		4
        /*0220*/ 	.byte	0x04, 0x0a
        /*0222*/ 	.short	(.L_70 - .L_69)
	.align		4
.L_69:
        /*0224*/ 	.word	index@(.nv.constant0.attn_fwd)
        /*0228*/ 	.short	0x0210
        /*022a*/ 	.short	0x0088


	//----- nvinfo : EIATTR_SW_WAR
	.align		4
.L_70:
        /*022c*/ 	.byte	0x04, 0x36
        /*022e*/ 	.short	(.L_72 - .L_71)
.L_71:
        /*0230*/ 	.word	0x00000008
.L_72:


//--------------------- .nv.callgraph             --------------------------
	.section	.nv.callgraph,"",@"SHT_CUDA_CALLGRAPH"
	.align	4
	.sectionentsize	8
	.align		4
        /*0000*/ 	.word	0x00000000
	.align		4
        /*0004*/ 	.word	0xffffffff
	.align		4
        /*0008*/ 	.word	0x00000000
	.align		4
        /*000c*/ 	.word	0xfffffffe
	.align		4
        /*0010*/ 	.word	0x00000000
	.align		4
        /*0014*/ 	.word	0xfffffffd
	.align		4
        /*0018*/ 	.word	0x00000000
	.align		4
        /*001c*/ 	.word	0xfffffffc


//--------------------- .nv.constant4             --------------------------
	.section	.nv.constant4,"a",@progbits
	.align	8
	.align		8
.nv.constant4:
        /*0000*/ 	.dword	_$_str


//--------------------- .text.attn_fwd            --------------------------
	.section	.text.attn_fwd,"ax",@progbits
	.align	128
        .global         attn_fwd
        .type           attn_fwd,@function
        .size           attn_fwd,(.L_x_3 - attn_fwd)
        .other          attn_fwd,@"STO_CUDA_ENTRY STV_DEFAULT"
attn_fwd:
.text.attn_fwd:
[----:B------:R-:W-:Y:S01]  /*0000*/  LDC R1, c[0x0][0x28] ;  /* 0x00000a00ff017b82 */ /* 0x000fe20000000800 */
[----:B------:R-:W0:Y:S07]  /*0010*/  S2R R0, SR_TID.X ;  /* 0x0000000000007919 */ /* 0x000e2e0000002100 */
[----:B------:R-:W1:Y:S01]  /*0020*/  LDC R24, c[0x0][0x248] ;  /* 0x00009200ff187b82 */ /* 0x000e620000000800 */
[----:B------:R-:W-:Y:S01]  /*0030*/  ULDC.64 UR4, c[0x0][0x240] ;  /* 0x0000900000047ab9 */ /* 0x000fe20000000a00 */
[----:B------:R-:W-:Y:S01]  /*0040*/  ULDC.64 UR12, c[0x0][0x208] ;  /* 0x00008200000c7ab9 */ /* 0x000fe20000000a00 */
[----:B------:R-:W2:Y:S05]  /*0050*/  S2R R17, SR_CTAID.X ;  /* 0x0000000000117919 */ /* 0x000eaa0000002500 */
[----:B------:R-:W3:Y:S08]  /*0060*/  S2UR UR6, SR_CTAID.Y ;  /* 0x00000000000679c3 */ /* 0x000ef00000002600 */
[----:B------:R-:W4:Y:S01]  /*0070*/  LDC.64 R20, c[0x0][0x210] ;  /* 0x00008400ff147b82 */ /* 0x000f220000000a00 */
[----:B0-----:R-:W-:Y:S01]  /*0080*/  SHF.R.U32.HI R16, RZ, 0x7, R0 ;  /* 0x00000007ff107819 */ /* 0x001fe20000011600 */
[----:B---3--:R-:W-:Y:S01]  /*0090*/  UIMAD UR4, UR6, UR4, URZ ;  /* 0x00000004060472a4 */ /* 0x008fe2000f8e023f */
[----:B--2---:R-:W-:-:S02]  /*00a0*/  IMAD.SHL.U32 R17, R17, 0x80, RZ ;  /* 0x0000008011117824 */ /* 0x004fc400078e00ff */
[----:B------:R-:W-:Y:S01]  /*00b0*/  SGXT.U32 R16, R16, 0x1 ;  /* 0x000000011010781a */ /* 0x000fe20000000000 */
[----:B------:R-:W-:Y:S02]  /*00c0*/  USHF.L.U32 UR7, UR4, 0x1, URZ ;  /* 0x0000000104077899 */ /* 0x000fe4000800063f */
[----:B------:R-:W-:Y:S02]  /*00d0*/  LOP3.LUT R110, R17, 0x7f, R0, 0xf8, !PT ;  /* 0x0000007f116e7812 */ /* 0x000fe400078ef800 */
[----:B-1----:R-:W-:-:S03]  /*00e0*/  IMAD R5, R16, R24, RZ ;  /* 0x0000001810057224 */ /* 0x002fc600078e02ff */
[----:B------:R-:W-:Y:S01]  /*00f0*/  IMAD R2, R110, UR5, RZ ;  /* 0x000000056e027c24 */ /* 0x000fe2000f8e02ff */
[----:B------:R-:W-:Y:S01]  /*0100*/  UIMAD.WIDE UR4, UR4, 0x2, URZ ;  /* 0x00000002040478a5 */ /* 0x000fe2000f8e023f */
[----:B------:R-:W-:Y:S02]  /*0110*/  IMAD R7, R24, 0x2, R5 ;  /* 0x0000000218077824 */ /* 0x000fe400078e0205 */
[----:B------:R-:W-:Y:S02]  /*0120*/  IMAD.SHL.U32 R3, R2, 0x2, RZ ;  /* 0x0000000202037824 */ /* 0x000fe400078e00ff */
[----:B------:R-:W-:Y:S02]  /*0130*/  IMAD R8, R24, 0x2, R7 ;  /* 0x0000000218087824 */ /* 0x000fe400078e0207 */
[----:B------:R-:W-:Y:S01]  /*0140*/  IMAD.HI R2, R2, 0x2, RZ ;  /* 0x0000000202027827 */ /* 0x000fe200078e02ff */
[----:B----4-:R-:W-:-:S03]  /*0150*/  IADD3 R20, P0, P1, R3, UR7, R20 ;  /* 0x0000000703147c10 */ /* 0x010fc6000f91e014 */
[----:B------:R-:W-:Y:S01]  /*0160*/  IMAD R9, R24, 0x2, R8 ;  /* 0x0000000218097824 */ /* 0x000fe200078e0208 */
[----:B------:R-:W-:Y:S02]  /*0170*/  IADD3.X R22, R2, UR5, R21, P0, P1 ;  /* 0x0000000502167c10 */ /* 0x000fe400087e2415 */
[-C--:B------:R-:W-:Y:S01]  /*0180*/  LEA R2, P0, R5, R20.reuse, 0x1 ;  /* 0x0000001405027211 */ /* 0x080fe200078008ff */
[C---:B------:R-:W-:Y:S01]  /*0190*/  IMAD R11, R24.reuse, 0x2, R9 ;  /* 0x00000002180b7824 */ /* 0x040fe200078e0209 */
[----:B------:R-:W-:Y:S02]  /*01a0*/  LEA R4, P1, R7, R20, 0x1 ;  /* 0x0000001407047211 */ /* 0x000fe400078208ff */
[----:B------:R-:W-:Y:S01]  /*01b0*/  LEA.HI.X.SX32 R3, R5, R22, 0x1, P0 ;  /* 0x0000001605037211 */ /* 0x000fe200000f0eff */
[----:B------:R-:W-:Y:S01]  /*01c0*/  IMAD R13, R24, 0x2, R11 ;  /* 0x00000002180d7824 */ /* 0x000fe200078e020b */
[----:B------:R-:W-:Y:S02]  /*01d0*/  LEA R6, P0, R8, R20, 0x1 ;  /* 0x0000001408067211 */ /* 0x000fe400078008ff */
[-C--:B------:R-:W-:Y:S01]  /*01e0*/  LEA.HI.X.SX32 R5, R7, R22.reuse, 0x1, P1 ;  /* 0x0000001607057211 */ /* 0x080fe200008f0eff */
[----:B------:R-:W-:Y:S01]  /*01f0*/  IMAD R15, R24, 0x2, R13 ;  /* 0x00000002180f7824 */ /* 0x000fe200078e020d */
[----:B------:R0:W2:Y:S01]  /*0200*/  LDG.E.U16 R18, desc[UR12][R2.64] ;  /* 0x0000000c02127981 */ /* 0x0000a2000c1e1500 */
[----:B------:R-:W-:-:S02]  /*0210*/  LEA.HI.X.SX32 R7, R8, R22, 0x1, P0 ;  /* 0x0000001608077211 */ /* 0x000fc400000f0eff */
[-C--:B------:R-:W-:Y:S01]  /*0220*/  LEA R10, P0, R11, R20.reuse, 0x1 ;  /* 0x000000140b0a7211 */ /* 0x080fe200078008ff */
[----:B------:R1:W3:Y:S01]  /*0230*/  LDG.E.U16 R5, desc[UR12][R4.64] ;  /* 0x0000000c04057981 */ /* 0x0002e2000c1e1500 */
[----:B------:R-:W-:Y:S02]  /*0240*/  LEA R12, P1, R13, R20, 0x1 ;  /* 0x000000140d0c7211 */ /* 0x000fe400078208ff */
[-C--:B------:R-:W-:Y:S01]  /*0250*/  LEA.HI.X.SX32 R11, R11, R22.reuse, 0x1, P0 ;  /* 0x000000160b0b7211 */ /* 0x080fe200000f0eff */
[----:B------:R4:W5:Y:S01]  /*0260*/  LDG.E.U16 R6, desc[UR12][R6.64] ;  /* 0x0000000c06067981 */ /* 0x000962000c1e1500 */
[----:B------:R-:W-:Y:S01]  /*0270*/  LEA.HI.X.SX32 R13, R13, R22, 0x1, P1 ;  /* 0x000000160d0d7211 */ /* 0x000fe200008f0eff */
[----:B0-----:R-:W-:Y:S01]  /*0280*/  IMAD R3, R24, 0x2, R15 ;  /* 0x0000000218037824 */ /* 0x001fe200078e020f */
[-C--:B------:R-:W-:Y:S01]  /*0290*/  LEA R8, P0, R9, R20.reuse, 0x1 ;  /* 0x0000001409087211 */ /* 0x080fe200078008ff */
[----:B------:R0:W3:Y:S01]  /*02a0*/  LDG.E.U16 R10, desc[UR12][R10.64] ;  /* 0x0000000c0a0a7981 */ /* 0x0000e2000c1e1500 */
[----:B------:R-:W-:-:S02]  /*02b0*/  LEA R14, P2, R15, R20, 0x1 ;  /* 0x000000140f0e7211 */ /* 0x000fc400078408ff */
[----:B------:R-:W-:Y:S01]  /*02c0*/  LEA R2, P1, R3, R20, 0x1 ;  /* 0x0000001403027211 */ /* 0x000fe200078208ff */
[----:B------:R-:W5:Y:S01]  /*02d0*/  LDG.E.U16 R13, desc[UR12][R12.64] ;  /* 0x0000000c0c0d7981 */ /* 0x000f62000c1e1500 */
[-C--:B------:R-:W-:Y:S02]  /*02e0*/  LEA.HI.X.SX32 R15, R15, R22.reuse, 0x1, P2 ;  /* 0x000000160f0f7211 */ /* 0x080fe400010f0eff */
[-C--:B------:R-:W-:Y:S02]  /*02f0*/  LEA.HI.X.SX32 R9, R9, R22.reuse, 0x1, P0 ;  /* 0x0000001609097211 */ /* 0x080fe400000f0eff */
[----:B------:R-:W-:Y:S01]  /*0300*/  LEA.HI.X.SX32 R3, R3, R22, 0x1, P1 ;  /* 0x0000001603037211 */ /* 0x000fe200008f0eff */
[----:B------:R-:W5:Y:S04]  /*0310*/  LDG.E.U16 R14, desc[UR12][R14.64] ;  /* 0x0000000c0e0e7981 */ /* 0x000f68000c1e1500 */
[----:B------:R-:W5:Y:S04]  /*0320*/  LDG.E.U16 R9, desc[UR12][R8.64] ;  /* 0x0000000c08097981 */ /* 0x000f68000c1e1500 */
[----:B------:R-:W5:Y:S01]  /*0330*/  LDG.E.U16 R3, desc[UR12][R2.64] ;  /* 0x0000000c02037981 */ /* 0x000f62000c1e1500 */
[----:B------:R-:W0:Y:S01]  /*0340*/  S2UR UR7, SR_CgaCtaId ;  /* 0x00000000000779c3 */ /* 0x000e220000008800 */
[----:B-1----:R-:W-:Y:S01]  /*0350*/  SHF.R.S32.HI R4, RZ, 0x7, R0 ;  /* 0x00000007ff047819 */ /* 0x002fe20000011400 */
[----:B------:R-:W-:-:S03]  /*0360*/  IMAD.SHL.U32 R116, R0, 0x2, RZ ;  /* 0x0000000200747824 */ /* 0x000fc600078e00ff */
[----:B------:R-:W-:-:S04]  /*0370*/  SGXT R4, R4, 0x1 ;  /* 0x000000010404781a */ /* 0x000fc80000000200 */
[----:B----4-:R-:W-:Y:S01]  /*0380*/  LOP3.LUT R7, R4, 0x90, RZ, 0xc0, !PT ;  /* 0x0000009004077812 */ /* 0x010fe200078ec0ff */
[----:B------:R-:W-:Y:S01]  /*0390*/  VIADD R115, R17, 0x80 ;  /* 0x0000008011737836 */ /* 0x000fe20000000000 */
[----:B0-----:R-:W-:Y:S02]  /*03a0*/  LOP3.LUT R11, R0, 0x40, RZ, 0xc0, !PT ;  /* 0x00000040000b7812 */ /* 0x001fe400078ec0ff */
[----:B------:R-:W-:Y:S01]  /*03b0*/  LOP3.LUT R4, R7, 0x7e, R116, 0x78, !PT ;  /* 0x0000007e07047812 */ /* 0x000fe200078e7874 */
[----:B------:R-:W-:Y:S01]  /*03c0*/  UMOV UR4, 0x400 ;  /* 0x0000040000047882 */ /* 0x000fe20000000000 */
[----:B------:R-:W-:-:S03]  /*03d0*/  ISETP.GE.AND P0, PT, R115, 0x1, PT ;  /* 0x000000017300780c */ /* 0x000fc60003f06270 */
[----:B------:R-:W-:Y:S01]  /*03e0*/  IMAD R111, R11, 0x20, R4 ;  /* 0x000000200b6f7824 */ /* 0x000fe200078e0204 */
[----:B------:R-:W-:-:S04]  /*03f0*/  ULEA UR7, UR7, UR4, 0x18 ;  /* 0x0000000407077291 */ /* 0x000fc8000f8ec03f */
[C---:B------:R-:W-:Y:S02]  /*0400*/  LOP3.LUT R112, R111.reuse, 0x20, RZ, 0x3c, !PT ;  /* 0x000000206f707812 */ /* 0x040fe400078e3cff */
[C---:B------:R-:W-:Y:S02]  /*0410*/  LOP3.LUT R113, R111.reuse, 0x40, RZ, 0x3c, !PT ;  /* 0x000000406f717812 */ /* 0x040fe400078e3cff */
[----:B------:R-:W-:Y:S01]  /*0420*/  LOP3.LUT R114, R111, 0x60, RZ, 0x3c, !PT ;  /* 0x000000606f727812 */ /* 0x000fe200078e3cff */
[----:B------:R-:W-:Y:S01]  /*0430*/  IMAD.MOV.U32 R70, RZ, RZ, -0x800000 ;  /* 0xff800000ff467424 */ /* 0x000fe200078e00ff */
[----:B------:R-:W-:Y:S01]  /*0440*/  CS2R R88, SRZ ;  /* 0x0000000000587805 */ /* 0x000fe2000001ff00 */
[----:B------:R-:W-:Y:S01]  /*0450*/  IMAD.MOV.U32 R122, RZ, RZ, 0x3f800000 ;  /* 0x3f800000ff7a7424 */ /* 0x000fe200078e00ff */
[----:B------:R-:W-:Y:S01]  /*0460*/  CS2R R90, SRZ ;  /* 0x00000000005a7805 */ /* 0x000fe2000001ff00 */
[----:B------:R-:W-:Y:S01]  /*0470*/  IMAD.MOV.U32 R121, RZ, RZ, 0x3f800000 ;  /* 0x3f800000ff797424 */ /* 0x000fe200078e00ff */
[----:B------:R-:W-:Y:S01]  /*0480*/  CS2R R92, SRZ ;  /* 0x00000000005c7805 */ /* 0x000fe2000001ff00 */
[----:B------:R-:W-:Y:S01]  /*0490*/  IMAD.MOV.U32 R57, RZ, RZ, -0x800000 ;  /* 0xff800000ff397424 */ /* 0x000fe200078e00ff */
[----:B------:R-:W-:Y:S01]  /*04a0*/  CS2R R94, SRZ ;  /* 0x00000000005e7805 */ /* 0x000fe2000001ff00 */
[----:B--2---:R0:W-:Y:S04]  /*04b0*/  STS.U16 [R111+UR7], R18 ;  /* 0x000000126f007988 */ /* 0x0041e80008000407 */
[----:B---3--:R0:W-:Y:S04]  /*04c0*/  STS.U16 [R111+UR7+0x400], R10 ;  /* 0x0004000a6f007988 */ /* 0x0081e80008000407 */
[----:B------:R0:W-:Y:S04]  /*04d0*/  STS.U16 [R112+UR7+0x100], R5 ;  /* 0x0001000570007988 */ /* 0x0001e80008000407 */
[----:B-----5:R0:W-:Y:S04]  /*04e0*/  STS.U16 [R112+UR7+0x500], R13 ;  /* 0x0005000d70007988 */ /* 0x0201e80008000407 */
[----:B------:R0:W-:Y:S04]  /*04f0*/  STS.U16 [R113+UR7+0x200], R6 ;  /* 0x0002000671007988 */ /* 0x0001e80008000407 */
[----:B------:R0:W-:Y:S04]  /*0500*/  STS.U16 [R113+UR7+0x600], R14 ;  /* 0x0006000e71007988 */ /* 0x0001e80008000407 */
[----:B------:R0:W-:Y:S04]  /*0510*/  STS.U16 [R114+UR7+0x300], R9 ;  /* 0x0003000972007988 */ /* 0x0001e80008000407 */
[----:B------:R0:W-:Y:S01]  /*0520*/  STS.U16 [R114+UR7+0x700], R3 ;  /* 0x0007000372007988 */ /* 0x0001e20008000407 */
[----:B------:R-:W-:Y:S05]  /*0530*/  @!P0 BRA `(.L_x_0) ;  /* 0x0000003800c08947 */ /* 0x000fea0003800000 */
[----:B0-----:R-:W0:Y:S01]  /*0540*/  LDC.64 R4, c[0x0][0x250] ;  /* 0x00009400ff047b82 */ /* 0x001e220000000a00 */
[--C-:B------:R-:W-:Y:S01]  /*0550*/  SHF.R.U32.HI R3, RZ, 0x5, R0.reuse ;  /* 0x00000005ff037819 */ /* 0x100fe20000011600 */
[----:B------:R-:W-:Y:S01]  /*0560*/  ULDC UR4, c[0x0][0x258] ;  /* 0x0000960000047ab9 */ /* 0x000fe20000000800 */
[----:B------:R-:W-:Y:S01]  /*0570*/  LOP3.LUT R2, R0, 0xf, RZ, 0xc0, !PT ;  /* 0x0000000f00027812 */ /* 0x000fe200078ec0ff */
[----:B------:R-:W-:Y:S01]  /*0580*/  IMAD.MOV.U32 R122, RZ, RZ, 0x3f800000 ;  /* 0x3f800000ff7a7424 */ /* 0x000fe200078e00ff */
[----:B------:R-:W-:Y:S01]  /*0590*/  ISETP.NE.U32.AND P0, PT, R11, RZ, PT ;  /* 0x000000ff0b00720c */ /* 0x000fe20003f05070 */
[----:B------:R-:W-:Y:S01]  /*05a0*/  IMAD.MOV.U32 R123, RZ, RZ, -0x800000 ;  /* 0xff800000ff7b7424 */ /* 0x000fe200078e00ff */
[--C-:B------:R-:W-:Y:S01]  /*05b0*/  SHF.R.U32.HI R11, RZ, 0x2, R0.reuse ;  /* 0x00000002ff0b7819 */ /* 0x100fe20000011600 */
[----:B------:R-:W1:Y:S01]  /*05c0*/  LDC.64 R6, c[0x0][0x260] ;  /* 0x00009800ff067b82 */ /* 0x000e620000000a00 */
[----:B------:R-:W-:Y:S01]  /*05d0*/  R2UR UR16, R3 ;  /* 0x00000000031072ca */ /* 0x000fe200000e0000 */
[----:B------:R-:W-:Y:S01]  /*05e0*/  IMAD R3, R2, UR4, RZ ;  /* 0x0000000402037c24 */ /* 0x000fe2000f8e02ff */
[--C-:B------:R-:W-:Y:S01]  /*05f0*/  SHF.R.U32.HI R8, RZ, 0x1, R0.reuse ;  /* 0x00000001ff087819 */ /* 0x100fe20000011600 */
[----:B------:R-:W-:Y:S01]  /*0600*/  ULDC.64 UR4, c[0x0][0x218] ;  /* 0x0000860000047ab9 */ /* 0x000fe20000000a00 */
[----:B------:R-:W-:Y:S01]  /*0610*/  SGXT.U32 R11, R11, 0x3 ;  /* 0x000000030b0b781a */ /* 0x000fe20000000000 */
[----:B------:R-:W-:Y:S01]  /*0620*/  IMAD.SHL.U32 R9, R3, 0x2, RZ ;  /* 0x0000000203097824 */ /* 0x000fe200078e00ff */
[----:B------:R-:W-:Y:S01]  /*0630*/  SHF.R.U32.HI R10, RZ, 0x4, R0 ;  /* 0x00000004ff0a7819 */ /* 0x000fe20000011600 */
[----:B------:R-:W2:Y:S01]  /*0640*/  LDC R32, c[0x0][0x268] ;  /* 0x00009a00ff207b82 */ /* 0x000ea20000000800 */
[----:B------:R-:W-:Y:S01]  /*0650*/  LOP3.LUT R120, R11, 0x70, R8, 0xf8, !PT ;  /* 0x000000700b787812 */ /* 0x000fe200078ef808 */
[----:B------:R-:W-:Y:S01]  /*0660*/  IMAD.HI R3, R3, 0x2, RZ ;  /* 0x0000000203037827 */ /* 0x000fe200078e02ff */
[----:B------:R-:W-:-:S02]  /*0670*/  SGXT.U32 R8, R10, 0x4 ;  /* 0x000000040a08781a */ /* 0x000fc40000000000 */
[----:B------:R-:W-:Y:S02]  /*0680*/  CS2R R88, SRZ ;  /* 0x0000000000587805 */ /* 0x000fe4000001ff00 */
[----:B------:R-:W-:Y:S01]  /*0690*/  LOP3.LUT R120, R120, R17, RZ, 0xfc, !PT ;  /* 0x0000001178787212 */ /* 0x000fe200078efcff */
[----:B------:R-:W-:Y:S01]  /*06a0*/  IMAD.MOV.U32 R119, RZ, RZ, RZ ;  /* 0x000000ffff777224 */ /* 0x000fe200078e00ff */
[----:B------:R-:W-:Y:S01]  /*06b0*/  CS2R R90, SRZ ;  /* 0x00000000005a7805 */ /* 0x000fe2000001ff00 */
[----:B0-----:R-:W-:Y:S01]  /*06c0*/  IMAD R4, R4, UR6, RZ ;  /* 0x0000000604047c24 */ /* 0x001fe2000f8e02ff */
[----:B------:R-:W-:Y:S01]  /*06d0*/  CS2R R92, SRZ ;  /* 0x00000000005c7805 */ /* 0x000fe2000001ff00 */
[----:B------:R-:W-:Y:S01]  /*06e0*/  IMAD R12, R8, R5, RZ ;  /* 0x00000005080c7224 */ /* 0x000fe200078e02ff */
[----:B------:R-:W-:Y:S01]  /*06f0*/  CS2R R94, SRZ ;  /* 0x00000000005e7805 */ /* 0x000fe2000001ff00 */
[C---:B------:R-:W-:Y:S01]  /*0700*/  IMAD.SHL.U32 R2, R4.reuse, 0x2, RZ ;  /* 0x0000000204027824 */ /* 0x040fe200078e00ff */
[----:B------:R-:W-:Y:S01]  /*0710*/  ULDC UR17, c[0x0][0x238] ;  /* 0x00008e0000117ab9 */ /* 0x000fe20000000800 */
[----:B------:R-:W-:-:S03]  /*0720*/  IMAD.HI R4, R4, 0x2, RZ ;  /* 0x0000000204047827 */ /* 0x000fc600078e02ff */
[----:B------:R-:W-:Y:S01]  /*0730*/  IADD3 R23, P1, P2, R9, UR4, R2 ;  /* 0x0000000409177c10 */ /* 0x000fe2000fa3e002 */
[----:B-1----:R-:W-:Y:S01]  /*0740*/  IMAD R6, R6, UR6, RZ ;  /* 0x0000000606067c24 */ /* 0x002fe2000f8e02ff */
[----:B------:R-:W-:Y:S01]  /*0750*/  LOP3.LUT R2, R0, 0x7f, RZ, 0xc0, !PT ;  /* 0x0000007f00027812 */ /* 0x000fe200078ec0ff */
[----:B------:R-:W-:Y:S01]  /*0760*/  IMAD.MOV.U32 R117, RZ, RZ, RZ ;  /* 0x000000ffff757224 */ /* 0x000fe200078e00ff */
[----:B------:R-:W-:Y:S01]  /*0770*/  IADD3.X R31, R3, UR5, R4, P1, P2 ;  /* 0x00000005031f7c10 */ /* 0x000fe20008fe4404 */
[----:B------:R-:W-:Y:S01]  /*0780*/  IMAD.SHL.U32 R3, R6, 0x2, RZ ;  /* 0x0000000206037824 */ /* 0x000fe200078e00ff */
[----:B------:R-:W-:Y:S01]  /*0790*/  ULDC.64 UR4, c[0x0][0x220] ;  /* 0x0000880000047ab9 */ /* 0x000fe20000000a00 */
[----:B------:R-:W-:Y:S02]  /*07a0*/  IMAD R8, R2, R7, RZ ;  /* 0x0000000702087224 */ /* 0x000fe400078e02ff */
[----:B------:R-:W-:Y:S02]  /*07b0*/  IMAD R2, R5, 0x10, R12 ;  /* 0x0000001005027824 */ /* 0x000fe400078e020c */
[----:B------:R-:W-:-:S02]  /*07c0*/  IMAD.SHL.U32 R10, R8, 0x2, RZ ;  /* 0x00000002080a7824 */ /* 0x000fc400078e00ff */
[C---:B------:R-:W-:Y:S02]  /*07d0*/  IMAD R4, R5.reuse, 0x10, R2 ;  /* 0x0000001005047824 */ /* 0x040fe400078e0202 */
[----:B--2---:R-:W-:Y:S01]  /*07e0*/  IMAD R25, R16, R32, RZ ;  /* 0x0000002010197224 */ /* 0x004fe200078e02ff */
[----:B------:R-:W-:Y:S01]  /*07f0*/  IADD3 R30, P1, P2, R10, UR4, R3 ;  /* 0x000000040a1e7c10 */ /* 0x000fe2000fa3e003 */
[C---:B------:R-:W-:Y:S01]  /*0800*/  IMAD R16, R5.reuse, 0x10, R4 ;  /* 0x0000001005107824 */ /* 0x040fe200078e0204 */
[----:B------:R-:W-:Y:S01]  /*0810*/  LEA R10, P4, R2, R23, 0x1 ;  /* 0x00000017020a7211 */ /* 0x000fe200078808ff */
[----:B------:R-:W-:Y:S01]  /*0820*/  IMAD.HI R3, R6, 0x2, RZ ;  /* 0x0000000206037827 */ /* 0x000fe200078e02ff */
[----:B------:R-:W-:Y:S02]  /*0830*/  UIADD3 UR4, UR7, 0x1000, URZ ;  /* 0x0000100007047890 */ /* 0x000fe4000fffe03f */
[----:B------:R-:W-:Y:S01]  /*0840*/  LEA.HI.X.SX32 R11, R2, R31, 0x1, P4 ;  /* 0x0000001f020b7211 */ /* 0x000fe200020f0eff */
[C---:B------:R-:W-:Y:S01]  /*0850*/  IMAD R6, R5.reuse, 0x10, R16 ;  /* 0x0000001005067824 */ /* 0x040fe200078e0210 */
[-C--:B------:R-:W-:Y:S01]  /*0860*/  LEA R14, P5, R16, R23.reuse, 0x1 ;  /* 0x00000017100e7211 */ /* 0x080fe200078a08ff */
[----:B------:R-:W-:Y:S01]  /*0870*/  IMAD.HI R28, R8, 0x2, RZ ;  /* 0x00000002081c7827 */ /* 0x000fe200078e02ff */
[----:B------:R-:W-:Y:S01]  /*0880*/  LEA R8, P3, R12, R23, 0x1 ;  /* 0x000000170c087211 */ /* 0x000fe200078608ff */
[----:B------:R-:W-:Y:S01]  /*0890*/  USHF.R.U32.HI UR4, URZ, 0x4, UR4 ;  /* 0x000000043f047899 */ /* 0x000fe20008011604 */
[-C--:B------:R-:W-:Y:S01]  /*08a0*/  LEA.HI.X.SX32 R15, R16, R31.reuse, 0x1, P5 ;  /* 0x0000001f100f7211 */ /* 0x080fe200028f0eff */
[C---:B------:R-:W-:Y:S01]  /*08b0*/  IMAD R24, R5.reuse, 0x10, R6 ;  /* 0x0000001005187824 */ /* 0x040fe200078e0206 */
[----:B------:R-:W-:Y:S01]  /*08c0*/  LEA.HI.X.SX32 R9, R12, R31, 0x1, P3 ;  /* 0x0000001f0c097211 */ /* 0x000fe200018f0eff */
[----:B------:R-:W-:Y:S01]  /*08d0*/  IMAD R27, R32, 0x2, R25 ;  /* 0x00000002201b7824 */ /* 0x000fe200078e0219 */
[-C--:B------:R-:W-:Y:S01]  /*08e0*/  LEA R12, P3, R4, R23.reuse, 0x1 ;  /* 0x00000017040c7211 */ /* 0x080fe200078608ff */
[C---:B------:R-:W-:Y:S01]  /*08f0*/  IMAD R26, R5.reuse, 0x10, R24 ;  /* 0x00000010051a7824 */ /* 0x040fe200078e0218 */
[----:B------:R-:W-:Y:S01]  /*0900*/  LEA R18, P4, R24, R23, 0x1 ;  /* 0x0000001718127211 */ /* 0x000fe200078808ff */
[----:B------:R-:W-:Y:S01]  /*0910*/  IMAD R29, R32, 0x2, R27 ;  /* 0x00000002201d7824 */ /* 0x000fe200078e021b */
[----:B------:R-:W-:Y:S01]  /*0920*/  LEA.HI.X.SX32 R13, R4, R31, 0x1, P3 ;  /* 0x0000001f040d7211 */ /* 0x000fe200018f0eff */
[----:B------:R-:W-:Y:S01]  /*0930*/  IMAD R2, R5, 0x10, R26 ;  /* 0x0000001005027824 */ /* 0x000fe200078e021a */
[-C--:B------:R-:W-:Y:S01]  /*0940*/  LEA R16, P3, R6, R23.reuse, 0x1 ;  /* 0x0000001706107211 */ /* 0x080fe200078608ff */
[----:B------:R-:W-:Y:S01]  /*0950*/  USGXT.U32 UR10, UR4, 0xe ;  /* 0x0000000e040a789a */ /* 0x000fe20008000000 */
[-C--:B------:R-:W-:Y:S01]  /*0960*/  LEA R20, P5, R26, R23.reuse, 0x1 ;  /* 0x000000171a147211 */ /* 0x080fe200078a08ff */
[----:B------:R-:W-:Y:S01]  /*0970*/  IMAD.MOV.U32 R121, RZ, RZ, 0x3f800000 ;  /* 0x3f800000ff797424 */ /* 0x000fe200078e00ff */
[----:B------:R-:W-:Y:S01]  /*0980*/  LEA R22, P6, R2, R23, 0x1 ;  /* 0x0000001702167211 */ /* 0x000fe200078c08ff */
[----:B------:R-:W-:Y:S01]  /*0990*/  UIADD3 UR14, UP0, UR10, 0x2, URZ ;  /* 0x000000020a0e7890 */ /* 0x000fe2000ff1e03f */
[----:B------:R-:W-:Y:S01]  /*09a0*/  IADD3.X R28, R28, UR5, R3, P1, P2 ;  /* 0x000000051c1c7c10 */ /* 0x000fe20008fe4403 */
[----:B------:R-:W-:Y:S01]  /*09b0*/  UMOV UR5, URZ ;  /* 0x0000003f00057c82 */ /* 0x000fe20008000000 */
[-C--:B------:R-:W-:Y:S01]  /*09c0*/  LEA.HI.X.SX32 R23, R2, R31.reuse, 0x1, P6 ;  /* 0x0000001f02177211 */ /* 0x080fe200030f0eff */
[----:B------:R-:W-:Y:S01]  /*09d0*/  IMAD R2, R32, 0x2, R29 ;  /* 0x0000000220027824 */ /* 0x000fe200078e021d */
[-C--:B------:R-:W-:Y:S01]  /*09e0*/  LEA.HI.X.SX32 R17, R6, R31.reuse, 0x1, P3 ;  /* 0x0000001f06117211 */ /* 0x080fe200018f0eff */
[----:B------:R-:W-:Y:S01]  /*09f0*/  UIADD3.X UR15, UR5, 0x40000040, URZ, UP0, !UPT ;  /* 0x40000040050f7890 */ /* 0x000fe200087fe43f */
[-C--:B------:R-:W-:Y:S01]  /*0a00*/  LEA.HI.X.SX32 R19, R24, R31.reuse, 0x1, P4 ;  /* 0x0000001f18137211 */ /* 0x080fe200020f0eff */
[----:B------:R-:W-:Y:S01]  /*0a10*/  IMAD R3, R32, 0x2, R2 ;  /* 0x0000000220037824 */ /* 0x000fe200078e0202 */
[----:B------:R-:W-:Y:S01]  /*0a20*/  LEA.HI.X.SX32 R21, R26, R31, 0x1, P5 ;  /* 0x0000001f1a157211 */ /* 0x000fe200028f0eff */
[----:B------:R-:W-:Y:S01]  /*0a30*/  UMOV UR4, URZ ;  /* 0x0000003f00047c82 */ /* 0x000fe20008000000 */
[----:B------:R-:W-:Y:S01]  /*0a40*/  SEL R31, RZ, 0x90, !P0 ;  /* 0x00000090ff1f7807 */ /* 0x000fe20004000000 */
[C---:B------:R-:W-:Y:S01]  /*0a50*/  IMAD R4, R32.reuse, 0x2, R3 ;  /* 0x0000000220047824 */ /* 0x040fe200078e0203 */
[-C--:B------:R-:W-:Y:S01]  /*0a60*/  LEA R96, P0, R25, R30.reuse, 0x1 ;  /* 0x0000001e19607211 */ /* 0x080fe200078008ff */
[----:B------:R-:W-:Y:S01]  /*0a70*/  UIADD3.64 UR18, UR14, 0x2, URZ ;  /* 0x000000020e127897 */ /* 0x000fe2000fffe03f */
[----:B------:R-:W-:Y:S01]  /*0a80*/  LEA R98, P1, R27, R30, 0x1 ;  /* 0x0000001e1b627211 */ /* 0x000fe200078208ff */
[C---:B------:R-:W-:Y:S01]  /*0a90*/  IMAD R6, R32.reuse, 0x2, R4 ;  /* 0x0000000220067824 */ /* 0x040fe200078e0204 */
[----:B------:R-:W-:Y:S01]  /*0aa0*/  LEA.HI.X.SX32 R97, R25, R28, 0x1, P0 ;  /* 0x0000001c19617211 */ /* 0x000fe200000f0eff */
[----:B------:R-:W-:Y:S01]  /*0ab0*/  UIADD3.64 UR22, UR14, 0x4, URZ ;  /* 0x000000040e167897 */ /* 0x000fe2000fffe03f */
[-C--:B------:R-:W-:Y:S01]  /*0ac0*/  LEA R100, P2, R29, R30.reuse, 0x1 ;  /* 0x0000001e1d647211 */ /* 0x080fe200078408ff */
[----:B------:R-:W-:Y:S01]  /*0ad0*/  IMAD R24, R32, 0x2, R6 ;  /* 0x0000000220187824 */ /* 0x000fe200078e0206 */
[C---:B------:R-:W-:Y:S01]  /*0ae0*/  LEA R102, P0, R2.reuse, R30, 0x1 ;  /* 0x0000001e02667211 */ /* 0x040fe200078008ff */
[----:B------:R-:W-:Y:S01]  /*0af0*/  UIADD3.64 UR26, UR14, 0x7e, URZ ;  /* 0x0000007e0e1a7897 */ /* 0x000fe2000fffe03f */
[-C--:B------:R-:W-:Y:S01]  /*0b00*/  LEA.HI.X.SX32 R99, R27, R28.reuse, 0x1, P1 ;  /* 0x0000001c1b637211 */ /* 0x080fe200008f0eff */
[----:B------:R-:W-:Y:S01]  /*0b10*/  UIADD3.64 UR30, UR14, 0x80, URZ ;  /* 0x000000800e1e7897 */ /* 0x000fe2000fffe03f */
[-C--:B------:R-:W-:Y:S01]  /*0b20*/  LEA.HI.X.SX32 R101, R29, R28.reuse, 0x1, P2 ;  /* 0x0000001c1d657211 */ /* 0x080fe200010f0eff */
[----:B------:R-:W-:Y:S01]  /*0b30*/  UIADD3.64 UR34, UR14, 0x82, URZ ;  /* 0x000000820e227897 */ /* 0x000fe2000fffe03f */
[----:B------:R-:W-:Y:S01]  /*0b40*/  LEA.HI.X.SX32 R103, R2, R28, 0x1, P0 ;  /* 0x0000001c02677211 */ /* 0x000fe200000f0eff */
[----:B------:R-:W-:Y:S01]  /*0b50*/  UIADD3.64 UR38, UR14, 0x84, URZ ;  /* 0x000000840e267897 */ /* 0x000fe2000fffe03f */
[----:B------:R-:W-:-:S02]  /*0b60*/  LEA R104, P0, R3, R30, 0x1 ;  /* 0x0000001e03687211 */ /* 0x000fc400078008ff */
[-C--:B------:R-:W-:Y:S02]  /*0b70*/  LEA R106, P1, R4, R30.reuse, 0x1 ;  /* 0x0000001e046a7211 */ /* 0x080fe400078208ff */
[-C--:B------:R-:W-:Y:S02]  /*0b80*/  LEA R108, P2, R6, R30.reuse, 0x1 ;  /* 0x0000001e066c7211 */ /* 0x080fe400078408ff */
[----:B------:R-:W-:Y:S02]  /*0b90*/  LEA R2, P3, R24, R30, 0x1 ;  /* 0x0000001e18027211 */ /* 0x000fe400078608ff */
[-C--:B------:R-:W-:Y:S02]  /*0ba0*/  LEA.HI.X.SX32 R105, R3, R28.reuse, 0x1, P0 ;  /* 0x0000001c03697211 */ /* 0x080fe400000f0eff */
[-C--:B------:R-:W-:Y:S01]  /*0bb0*/  LEA.HI.X.SX32 R107, R4, R28.reuse, 0x1, P1 ;  /* 0x0000001c046b7211 */ /* 0x080fe200008f0eff */
[----:B------:R-:W-:Y:S01]  /*0bc0*/  IMAD.MOV.U32 R4, RZ, RZ, -0x800000 ;  /* 0xff800000ff047424 */ /* 0x000fe200078e00ff */
[----:B------:R-:W-:-:S02]  /*0bd0*/  LEA.HI.X.SX32 R109, R6, R28, 0x1, P2 ;  /* 0x0000001c066d7211 */ /* 0x000fc400010f0eff */
[----:B------:R-:W-:Y:S02]  /*0be0*/  LOP3.LUT R118, R31, 0x17e, R116, 0x78, !PT ;  /* 0x0000017e1f767812 */ /* 0x000fe400078e7874 */
[----:B------:R-:W-:Y:S02]  /*0bf0*/  LEA.HI.X.SX32 R3, R24, R28, 0x1, P3 ;  /* 0x0000001c18037211 */ /* 0x000fe400018f0eff */
[----:B------:R-:W-:Y:S02]  /*0c00*/  LOP3.LUT R116, R116, 0x6, RZ, 0xc0, !PT ;  /* 0x0000000674747812 */ /* 0x000fe400078ec0ff */
[----:B------:R-:W-:-:S07]  /*0c10*/  LOP3.LUT R6, R120, 0x8, RZ, 0xfc, !PT ;  /* 0x0000000878067812 */ /* 0x000fce00078efcff */
.L_x_1:
[----:B------:R-:W-:-:S04]  /*0c20*/  IMAD.WIDE R24, R119, 0x2, R8 ;  /* 0x0000000277187825 */ /* 0x000fc800078e0208 */
[C---:B------:R-:W-:Y:S02]  /*0c30*/  IMAD.WIDE R26, R119.reuse, 0x2, R10 ;  /* 0x00000002771a7825 */ /* 0x040fe400078e020a */
[----:B------:R-:W2:Y:S02]  /*0c40*/  LDG.E.U16 R25, desc[UR12][R24.64] ;  /* 0x0000000c18197981 */ /* 0x000ea4000c1e1500 */
[C---:B------:R-:W-:Y:S02]  /*0c50*/  IMAD.WIDE R28, R119.reuse, 0x2, R12 ;  /* 0x00000002771c7825 */ /* 0x040fe400078e020c */
[----:B------:R-:W3:Y:S02]  /*0c60*/  LDG.E.U16 R27, desc[UR12][R26.64] ;  /* 0x0000000c1a1b7981 */ /* 0x000ee4000c1e1500 */
[C---:B------:R-:W-:Y:S02]  /*0c70*/  IMAD.WIDE R30, R119.reuse, 0x2, R14 ;  /* 0x00000002771e7825 */ /* 0x040fe400078e020e */
[----:B------:R-:W4:Y:S02]  /*0c80*/  LDG.E.U16 R29, desc[UR12][R28.64] ;  /* 0x0000000c1c1d7981 */ /* 0x000f24000c1e1500 */
[----:B------:R-:W-:-:S02]  /*0c90*/  IMAD.WIDE R32, R119, 0x2, R16 ;  /* 0x0000000277207825 */ /* 0x000fc400078e0210 */
[----:B------:R-:W5:Y:S02]  /*0ca0*/  LDG.E.U16 R125, desc[UR12][R30.64] ;  /* 0x0000000c1e7d7981 */ /* 0x000f64000c1e1500 */
[C---:B------:R-:W-:Y:S02]  /*0cb0*/  IMAD.WIDE R34, R119.reuse, 0x2, R18 ;  /* 0x0000000277227825 */ /* 0x040fe400078e0212 */
[----:B------:R-:W5:Y:S02]  /*0cc0*/  LDG.E.U16 R127, desc[UR12][R32.64] ;  /* 0x0000000c207f7981 */ /* 0x000f64000c1e1500 */
[C---:B------:R-:W-:Y:S02]  /*0cd0*/  IMAD.WIDE R36, R119.reuse, 0x2, R20 ;  /* 0x0000000277247825 */ /* 0x040fe400078e0214 */
[----:B------:R-:W5:Y:S02]  /*0ce0*/  LDG.E.U16 R129, desc[UR12][R34.64] ;  /* 0x0000000c22817981 */ /* 0x000f64000c1e1500 */
[----:B------:R-:W-:-:S02]  /*0cf0*/  IMAD.WIDE R38, R119, 0x2, R22 ;  /* 0x0000000277267825 */ /* 0x000fc400078e0216 */
[----:B------:R-:W5:Y:S04]  /*0d00*/  LDG.E.U16 R131, desc[UR12][R36.64] ;  /* 0x0000000c24837981 */ /* 0x000f68000c1e1500 */
[----:B------:R-:W5:Y:S01]  /*0d10*/  LDG.E.U16 R133, desc[UR12][R38.64] ;  /* 0x0000000c26857981 */ /* 0x000f62000c1e1500 */
[----:B------:R-:W-:Y:S01]  /*0d20*/  BAR.SYNC.DEFER_BLOCKING 0x0 ;  /* 0x0000000000007b1d */ /* 0x000fe20000010000 */
[----:B------:R-:W-:-:S04]  /*0d30*/  USHF.L.U32 UR8, UR16, 0x5, URZ ;  /* 0x0000000510087899 */ /* 0x000fc8000800063f */
[----:B------:R-:W-:-:S04]  /*0d40*/  ULOP3.LUT UR8, UR8, 0x80, URZ, 0xc0, !UPT ;  /* 0x0000008008087892 */ /* 0x000fc8000f8ec03f */
[----:B------:R-:W-:-:S04]  /*0d50*/  ULEA.HI UR8, UR7, UR8, URZ, 0x1c ;  /* 0x0000000807087291 */ /* 0x000fc8000f8fe03f */
[----:B------:R-:W-:Y:S01]  /*0d60*/  ULOP3.LUT UR8, UR8, 0x3fff, URZ, 0xc0, !UPT ;  /* 0x00003fff08087892 */ /* 0x000fe2000f8ec03f */
[----:B------:R-:W-:Y:S01]  /*0d70*/  UMOV UR11, 0xc0000010 ;  /* 0xc0000010000b7882 */ /* 0x000fe20000000000 */
[----:B------:R-:W-:Y:S01]  /*0d80*/  UMOV UR9, 0x40000040 ;  /* 0x4000004000097882 */ /* 0x000fe20000000000 */
[----:B------:R-:W-:-:S05]  /*0d90*/  IADD3 R141, P0, R116, UR4, RZ ;  /* 0x00000004748d7c10 */ /* 0x000fca000ff1e0ff */
[----:B------:R-:W-:Y:S01]  /*0da0*/  IMAD.X R146, RZ, RZ, UR5, P0 ;  /* 0x00000005ff927e24 */ /* 0x000fe200080e06ff */
[----:B--2---:R-:W-:Y:S04]  /*0db0*/  STS.U16 [R118+UR7+0x1000], R25 ;  /* 0x0010001976007988 */ /* 0x004fe80008000407 */
[----:B---3--:R-:W-:Y:S04]  /*0dc0*/  STS.U16 [R118+UR7+0x1200], R27 ;  /* 0x0012001b76007988 */ /* 0x008fe80008000407 */
[----:B----4-:R0:W-:Y:S04]  /*0dd0*/  STS.U16 [R118+UR7+0x1400], R29 ;  /* 0x0014001d76007988 */ /* 0x0101e80008000407 */
[----:B-----5:R1:W-:Y:S04]  /*0de0*/  STS.U16 [R118+UR7+0x1600], R125 ;  /* 0x0016007d76007988 */ /* 0x0203e80008000407 */
[----:B------:R2:W-:Y:S04]  /*0df0*/  STS.U16 [R118+UR7+0x1800], R127 ;  /* 0x0018007f76007988 */ /* 0x0005e80008000407 */
[----:B------:R-:W-:Y:S04]  /*0e00*/  STS.U16 [R118+UR7+0x1a00], R129 ;  /* 0x001a008176007988 */ /* 0x000fe80008000407 */
[----:B------:R3:W-:Y:S04]  /*0e10*/  STS.U16 [R118+UR7+0x1c00], R131 ;  /* 0x001c008376007988 */ /* 0x0007e80008000407 */
[----:B------:R4:W-:Y:S01]  /*0e20*/  STS.U16 [R118+UR7+0x1e00], R133 ;  /* 0x001e008576007988 */ /* 0x0009e20008000407 */
[----:B------:R5:W-:Y:S06]  /*0e30*/  MEMBAR.ALL.CTA ;  /* 0x0000000000007992 */ /* 0x000bec0000008000 */
[----:B-----5:R-:W5:Y:S02]  /*0e40*/  FENCE.VIEW.ASYNC.S ;  /* 0x00000000000073c6 */ /* 0x020f640000000000 */
[----:B-----5:R-:W-:Y:S06]  /*0e50*/  BAR.SYNC.DEFER_BLOCKING 0x0 ;  /* 0x0000000000007b1d */ /* 0x020fec0000010000 */
[----:B0-----:R-:W-:-:S06]  /*0e60*/  WARPGROUP.ARRIVE ;  /* 0x00000000000079c5 */ /* 0x001fcc0000000000 */
[----:B------:R-:W-:Y:S01]  /*0e70*/  HGMMA.64x128x16.F32.BF16 R24, gdesc[UR8].tnspA, RZ, !UPT, gsb0 ;  /* 0x21e00000081879f0 */ /* 0x000fe2000c0018ff */
[C---:B-1----:R-:W-:Y:S02]  /*0e80*/  LOP3.LUT R125, R141.reuse, 0x70, RZ, 0xfc, !PT ;  /* 0x000000708d7d7812 */ /* 0x042fe400078efcff */
[----:B--2---:R-:W-:Y:S02]  /*0e90*/  LOP3.LUT R127, R141, 0x71, RZ, 0xfc, !PT ;  /* 0x000000718d7f7812 */ /* 0x004fe400078efcff */
[C---:B------:R-:W-:Y:S02]  /*0ea0*/  ISETP.GT.U32.AND P5, PT, R125.reuse, R120, PT ;  /* 0x000000787d00720c */ /* 0x040fe40003fa4070 */
[-C--:B------:R-:W-:Y:S02]  /*0eb0*/  ISETP.GT.U32.AND P2, PT, R125, R6.reuse, PT ;  /* 0x000000067d00720c */ /* 0x080fe40003f44070 */
[----:B------:R-:W-:Y:S02]  /*0ec0*/  LOP3.LUT R125, R141, 0x79, RZ, 0xfc, !PT ;  /* 0x000000798d7d7812 */ /* 0x000fe400078efcff */
[----:B------:R-:W-:-:S02]  /*0ed0*/  ISETP.GT.U32.AND P3, PT, R127, R6, PT ;  /* 0x000000067f00720c */ /* 0x000fc40003f64070 */
[-C--:B------:R-:W-:Y:S02]  /*0ee0*/  ISETP.GT.U32.AND P1, PT, R127, R120.reuse, PT ;  /* 0x000000787f00720c */ /* 0x080fe40003f24070 */
[C---:B------:R-:W-:Y:S02]  /*0ef0*/  ISETP.GT.U32.AND P6, PT, R125.reuse, R120, PT ;  /* 0x000000787d00720c */ /* 0x040fe40003fc4070 */
[----:B------:R-:W-:Y:S02]  /*0f00*/  ISETP.GT.U32.AND P0, PT, R125, R6, PT ;  /* 0x000000067d00720c */ /* 0x000fe40003f04070 */
[C---:B------:R-:W-:Y:S02]  /*0f10*/  ISETP.GT.U32.AND.EX P2, PT, R146.reuse, RZ, PT, P2 ;  /* 0x000000ff9200720c */ /* 0x040fe40003f44120 */
[----:B------:R-:W-:Y:S02]  /*0f20*/  ISETP.GT.U32.AND.EX P3, PT, R146, RZ, PT, P3 ;  /* 0x000000ff9200720c */ /* 0x000fe40003f64130 */
[----:B------:R-:W-:-:S02]  /*0f30*/  LOP3.LUT R127, R141, 0x78, RZ, 0xfc, !PT ;  /* 0x000000788d7f7812 */ /* 0x000fc400078efcff */
[----:B------:R-:W-:Y:S02]  /*0f40*/  LOP3.LUT R125, R141, 0x60, RZ, 0xfc, !PT ;  /* 0x000000608d7d7812 */ /* 0x000fe400078efcff */
[----:B------:R-:W-:Y:S02]  /*0f50*/  ISETP.GT.U32.AND.EX P5, PT, R146, RZ, PT, P5 ;  /* 0x000000ff9200720c */ /* 0x000fe40003fa4150 */
[----:B------:R-:W-:Y:S02]  /*0f60*/  SEL R138, RZ, 0x1fffe, !P2 ;  /* 0x0001fffeff8a7807 */ /* 0x000fe40005000000 */
[----:B------:R-:W-:Y:S02]  /*0f70*/  SEL R137, RZ, 0x1, !P3 ;  /* 0x00000001ff897807 */ /* 0x000fe40005800000 */
[-C--:B------:R-:W-:Y:S02]  /*0f80*/  ISETP.GT.U32.AND P4, PT, R127, R120.reuse, PT ;  /* 0x000000787f00720c */ /* 0x080fe40003f84070 */
[----:B------:R-:W-:-:S02]  /*0f90*/  ISETP.GT.U32.AND P2, PT, R125, R120, PT ;  /* 0x000000787d00720c */ /* 0x000fc40003f44070 */
[-C--:B------:R-:W-:Y:S02]  /*0fa0*/  ISETP.GT.U32.AND P3, PT, R125, R6.reuse, PT ;  /* 0x000000067d00720c */ /* 0x080fe40003f64070 */
[C---:B------:R-:W-:Y:S02]  /*0fb0*/  ISETP.GT.U32.AND.EX P6, PT, R146.reuse, RZ, PT, P6 ;  /* 0x000000ff9200720c */ /* 0x040fe40003fc4160 */
[----:B------:R-:W-:Y:S02]  /*0fc0*/  LOP3.LUT R125, R141, 0x61, RZ, 0xfc, !PT ;  /* 0x000000618d7d7812 */ /* 0x000fe400078efcff */
[----:B------:R-:W-:Y:S02]  /*0fd0*/  SEL R136, RZ, 0x7fff8, !P5 ;  /* 0x0007fff8ff887807 */ /* 0x000fe40006800000 */
[----:B------:R-:W-:Y:S02]  /*0fe0*/  ISETP.GT.U32.AND P5, PT, R127, R6, PT ;  /* 0x000000067f00720c */ /* 0x000fe40003fa4070 */
[----:B------:R-:W-:-:S02]  /*0ff0*/  ISETP.GT.U32.AND.EX P1, PT, R146, RZ, PT, P1 ;  /* 0x000000ff9200720c */ /* 0x000fc40003f24110 */
[C---:B------:R-:W-:Y:S02]  /*1000*/  ISETP.GT.U32.AND.EX P4, PT, R146.reuse, RZ, PT, P4 ;  /* 0x000000ff9200720c */ /* 0x040fe40003f84140 */
[----:B---3--:R-:W-:Y:S02]  /*1010*/  SEL R131, RZ, 0x4, !P6 ;  /* 0x00000004ff837807 */ /* 0x008fe40007000000 */
[----:B------:R-:W-:Y:S02]  /*1020*/  ISETP.GT.U32.AND P6, PT, R125, R120, PT ;  /* 0x000000787d00720c */ /* 0x000fe40003fc4070 */
[----:B------:R-:W-:Y:S02]  /*1030*/  SEL R135, RZ, 0x4, !P1 ;  /* 0x00000004ff877807 */ /* 0x000fe40004800000 */
[----:B------:R-:W-:Y:S02]  /*1040*/  ISETP.GT.U32.AND.EX P5, PT, R146, RZ, PT, P5 ;  /* 0x000000ff9200720c */ /* 0x000fe40003fa4150 */
[----:B------:R-:W-:-:S02]  /*1050*/  IADD3 R127, P1, R141, 0x8, RZ ;  /* 0x000000088d7f7810 */ /* 0x000fc40007f3e0ff */
[----:B------:R-:W-:Y:S02]  /*1060*/  SEL R132, RZ, 0x7fff8, !P4 ;  /* 0x0007fff8ff847807 */ /* 0x000fe40006000000 */
[----:B------:R-:W-:Y:S02]  /*1070*/  ISETP.GT.U32.AND P4, PT, R125, R6, PT ;  /* 0x000000067d00720c */ /* 0x000fe40003f84070 */
[C---:B------:R-:W-:Y:S02]  /*1080*/  ISETP.GT.U32.AND.EX P3, PT, R146.reuse, RZ, PT, P3 ;  /* 0x000000ff9200720c */ /* 0x040fe40003f64130 */
[----:B------:R-:W-:Y:S02]  /*1090*/  ISETP.GT.U32.AND.EX P6, PT, R146, RZ, PT, P6 ;  /* 0x000000ff9200720c */ /* 0x000fe40003fc4160 */
[C---:B------:R-:W-:Y:S02]  /*10a0*/  LOP3.LUT R125, R141.reuse, 0x69, RZ, 0xfc, !PT ;  /* 0x000000698d7d7812 */ /* 0x040fe400078efcff */
[----:B----4-:R-:W-:-:S02]  /*10b0*/  LOP3.LUT R133, R141, 0x68, RZ, 0xfc, !PT ;  /* 0x000000688d857812 */ /* 0x010fc400078efcff */
[----:B------:R-:W-:Y:S02]  /*10c0*/  SEL R134, RZ, 0x1fffe, !P5 ;  /* 0x0001fffeff867807 */ /* 0x000fe40006800000 */
[----:B------:R-:W-:Y:S02]  /*10d0*/  ISETP.GT.U32.AND P5, PT, R127, R120, PT ;  /* 0x000000787f00720c */ /* 0x000fe40003fa4070 */
[----:B------:R-:W-:Y:S02]  /*10e0*/  SEL R130, RZ, 0x1fffe, !P3 ;  /* 0x0001fffeff827807 */ /* 0x000fe40005800000 */
[----:B------:R-:W-:Y:S02]  /*10f0*/  SEL R127, RZ, 0x4, !P6 ;  /* 0x00000004ff7f7807 */ /* 0x000fe40007000000 */
[-C--:B------:R-:W-:Y:S02]  /*1100*/  ISETP.GT.U32.AND P3, PT, R125, R6.reuse, PT ;  /* 0x000000067d00720c */ /* 0x080fe40003f64070 */
[----:B------:R-:W-:-:S02]  /*1110*/  ISETP.GT.U32.AND P6, PT, R133, R6, PT ;  /* 0x000000068500720c */ /* 0x000fc40003fc4070 */
[C---:B------:R-:W-:Y:S02]  /*1120*/  ISETP.GT.U32.AND.EX P2, PT, R146.reuse, RZ, PT, P2 ;  /* 0x000000ff9200720c */ /* 0x040fe40003f44120 */
[C---:B------:R-:W-:Y:S02]  /*1130*/  ISETP.GT.U32.AND.EX P3, PT, R146.reuse, RZ, PT, P3 ;  /* 0x000000ff9200720c */ /* 0x040fe40003f64130 */
[C---:B------:R-:W-:Y:S02]  /*1140*/  ISETP.GT.U32.AND.EX P6, PT, R146.reuse, RZ, PT, P6 ;  /* 0x000000ff9200720c */ /* 0x040fe40003fc4160 */
[----:B------:R-:W-:Y:S02]  /*1150*/  ISETP.GT.U32.AND.EX P4, PT, R146, RZ, PT, P4 ;  /* 0x000000ff9200720c */ /* 0x000fe40003f84140 */
[----:B------:R-:W-:Y:S02]  /*1160*/  SEL R128, RZ, 0x7fff8, !P2 ;  /* 0x0007fff8ff807807 */ /* 0x000fe40005000000 */
[----:B------:R-:W-:-:S02]  /*1170*/  ISETP.GT.U32.AND P2, PT, R125, R120, PT ;  /* 0x000000787d00720c */ /* 0x000fc40003f44070 */
[----:B------:R-:W-:Y:S02]  /*1180*/  SEL R125, RZ, 0x1, !P3 ;  /* 0x00000001ff7d7807 */ /* 0x000fe40005800000 */
[----:B------:R-:W-:Y:S02]  /*1190*/  SEL R126, RZ, 0x1fffe, !P6 ;  /* 0x0001fffeff7e7807 */ /* 0x000fe40007000000 */
[----:B------:R-:W-:Y:S02]  /*11a0*/  SEL R129, RZ, 0x1, !P4 ;  /* 0x00000001ff817807 */ /* 0x000fe40006000000 */
[----:B------:R-:W-:Y:S01]  /*11b0*/  ISETP.GT.U32.AND P4, PT, R133, R120, PT ;  /* 0x000000788500720c */ /* 0x000fe20003f84070 */
[----:B------:R-:W-:Y:S01]  /*11c0*/  IMAD.IADD R126, R125, 0x1, R126 ;  /* 0x000000017d7e7824 */ /* 0x000fe200078e027e */
[C---:B------:R-:W-:Y:S02]  /*11d0*/  ISETP.GT.U32.AND.EX P2, PT, R146.reuse, RZ, PT, P2 ;  /* 0x000000ff9200720c */ /* 0x040fe40003f44120 */
[----:B------:R-:W-:-:S02]  /*11e0*/  ISETP.GT.U32.AND.EX P4, PT, R146, RZ, PT, P4 ;  /* 0x000000ff9200720c */ /* 0x000fc40003f84140 */
[----:B------:R-:W-:Y:S02]  /*11f0*/  SEL R124, RZ, 0x4, !P2 ;  /* 0x00000004ff7c7807 */ /* 0x000fe40005000000 */
[----:B------:R-:W-:Y:S02]  /*1200*/  SEL R125, RZ, 0x7fff8, !P4 ;  /* 0x0007fff8ff7d7807 */ /* 0x000fe40006000000 */
[----:B------:R-:W-:Y:S01]  /*1210*/  LOP3.LUT R126, R126, 0x3, RZ, 0xc0, !PT ;  /* 0x000000037e7e7812 */ /* 0x000fe200078ec0ff */
[----:B------:R-:W-:Y:S01]  /*1220*/  IMAD.IADD R129, R129, 0x1, R130 ;  /* 0x0000000181817824 */ /* 0x000fe200078e0282 */
[----:B------:R-:W-:Y:S02]  /*1230*/  ISETP.GT.U32.AND.EX P0, PT, R146, RZ, PT, P0 ;  /* 0x000000ff9200720c */ /* 0x000fe40003f04100 */
[----:B------:R-:W-:Y:S01]  /*1240*/  IADD3 R144, R126, R125, R124 ;  /* 0x0000007d7e907210 */ /* 0x000fe20007ffe07c */
[----:B------:R-:W-:Y:S01]  /*1250*/  IMAD.X R126, RZ, RZ, R146, P1 ;  /* 0x000000ffff7e7224 */ /* 0x000fe200008e0692 */
[----:B------:R-:W-:Y:S01]  /*1260*/  IADD3 R167, P1, R141, 0x11, RZ ;  /* 0x000000118da77810 */ /* 0x000fe20007f3e0ff */
[----:B------:R-:W-:Y:S01]  /*1270*/  IMAD.IADD R137, R137, 0x1, R138 ;  /* 0x0000000189897824 */ /* 0x000fe200078e028a */
[----:B------:R-:W-:-:S02]  /*1280*/  SEL R133, RZ, 0x1, !P0 ;  /* 0x00000001ff857807 */ /* 0x000fc40004000000 */
[----:B------:R-:W-:Y:S01]  /*1290*/  LOP3.LUT R129, R129, 0x3, RZ, 0xc0, !PT ;  /* 0x0000000381817812 */ /* 0x000fe200078ec0ff */
[----:B------:R-:W-:Y:S01]  /*12a0*/  IMAD.X R158, RZ, RZ, R146, P1 ;  /* 0x000000ffff9e7224 */ /* 0x000fe200008e0692 */
[----:B------:R-:W-:Y:S01]  /*12b0*/  IADD3 R161, P1, R141, 0x20, RZ ;  /* 0x000000208da17810 */ /* 0x000fe20007f3e0ff */
[----:B------:R-:W-:Y:S01]  /*12c0*/  IMAD.IADD R133, R133, 0x1, R134 ;  /* 0x0000000185857824 */ /* 0x000fe200078e0286 */
[----:B------:R-:W-:Y:S02]  /*12d0*/  LOP3.LUT R137, R137, 0x3, RZ, 0xc0, !PT ;  /* 0x0000000389897812 */ /* 0x000fe400078ec0ff */
[----:B------:R-:W-:Y:S02]  /*12e0*/  IADD3 R145, R129, R128, R127 ;  /* 0x0000008081917210 */ /* 0x000fe40007ffe07f */
[----:B------:R-:W-:Y:S01]  /*12f0*/  IADD3 R127, P4, R141, 0x10, RZ ;  /* 0x000000108d7f7810 */ /* 0x000fe20007f9e0ff */
[----:B------:R-:W-:Y:S01]  /*1300*/  IMAD.X R155, RZ, RZ, R146, P1 ;  /* 0x000000ffff9b7224 */ /* 0x000fe200008e0692 */
[----:B------:R-:W-:-:S02]  /*1310*/  IADD3 R148, R137, R136, R135 ;  /* 0x0000008889947210 */ /* 0x000fc40007ffe087 */
[----:B------:R-:W-:Y:S01]  /*1320*/  IADD3 R137, P1, R141, 0x29, RZ ;  /* 0x000000298d897810 */ /* 0x000fe20007f3e0ff */
[--C-:B------:R-:W-:Y:S01]  /*1330*/  IMAD.X R159, RZ, RZ, R146.reuse, P4 ;  /* 0x000000ffff9f7224 */ /* 0x100fe200020e0692 */
[----:B------:R-:W-:Y:S02]  /*1340*/  LOP3.LUT R133, R133, 0x3, RZ, 0xc0, !PT ;  /* 0x0000000385857812 */ /* 0x000fe400078ec0ff */
[C---:B------:R-:W-:Y:S01]  /*1350*/  IADD3 R125, P4, R141.reuse, 0x19, RZ ;  /* 0x000000198d7d7810 */ /* 0x040fe20007f9e0ff */
[--C-:B------:R-:W-:Y:S01]  /*1360*/  IMAD.X R152, RZ, RZ, R146.reuse, P1 ;  /* 0x000000ffff987224 */ /* 0x100fe200008e0692 */
[----:B------:R-:W-:Y:S02]  /*1370*/  IADD3 R139, P2, R141, 0x9, RZ ;  /* 0x000000098d8b7810 */ /* 0x000fe40007f5e0ff */
[----:B------:R-:W-:Y:S02]  /*1380*/  IADD3 R143, R133, R132, R131 ;  /* 0x00000084858f7210 */ /* 0x000fe40007ffe083 */
[----:B------:R-:W-:Y:S01]  /*1390*/  IADD3 R133, P1, R141, 0x31, RZ ;  /* 0x000000318d857810 */ /* 0x000fe20007f3e0ff */
[----:B------:R-:W-:Y:S01]  /*13a0*/  IMAD.X R156, RZ, RZ, R146, P4 ;  /* 0x000000ffff9c7224 */ /* 0x000fe200020e0692 */
[----:B------:R-:W-:-:S02]  /*13b0*/  ISETP.GT.U32.AND P3, PT, R139, R120, PT ;  /* 0x000000788b00720c */ /* 0x000fc40003f64070 */
[----:B------:R-:W-:Y:S02]  /*13c0*/  ISETP.GT.U32.AND P6, PT, R139, R6, PT ;  /* 0x000000068b00720c */ /* 0x000fe40003fc4070 */
[C---:B------:R-:W-:Y:S01]  /*13d0*/  IADD3 R139, P4, R141.reuse, 0x28, RZ ;  /* 0x000000288d8b7810 */ /* 0x040fe20007f9e0ff */
[----:B------:R-:W-:Y:S01]  /*13e0*/  IMAD.X R150, RZ, RZ, R146, P1 ;  /* 0x000000ffff967224 */ /* 0x000fe200008e0692 */
[----:B------:R-:W-:-:S03]  /*13f0*/  IADD3 R129, P1, R141, 0x38, RZ ;  /* 0x000000388d817810 */ /* 0x000fc60007f3e0ff */
[--C-:B------:R-:W-:Y:S01]  /*1400*/  IMAD.X R153, RZ, RZ, R146.reuse, P4 ;  /* 0x000000ffff997224 */ /* 0x100fe200020e0692 */
[----:B------:R-:W-:Y:S01]  /*1410*/  ISETP.GE.U32.AND P4, PT, R141, R120, PT ;  /* 0x000000788d00720c */ /* 0x000fe20003f86070 */
[----:B------:R-:W-:Y:S02]  /*1420*/  WARPGROUP.DEPBAR.LE gsb0, 0x0 ;  /* 0x00008000000079c5 */ /* 0x000fe40000010000 */
[----:B------:R-:W-:Y:S02]  /*1430*/  IMAD.X R149, RZ, RZ, R146, P1 ;  /* 0x000000ffff957224 */ /* 0x000fe400008e0692 */
[----:B------:R-:W-:Y:S01]  /*1440*/  FMUL R25, R25, UR17 ;  /* 0x0000001119197c20 */ /* 0x000fe20008400000 */
[----:B------:R-:W-:Y:S02]  /*1450*/  IADD3 R131, P1, R141, 0x39, RZ ;  /* 0x000000398d837810 */ /* 0x000fe40007f3e0ff */
[----:B------:R-:W-:-:S03]  /*1460*/  ISETP.GE.U32.AND.EX P4, PT, R146, RZ, PT, P4 ;  /* 0x000000ff9200720c */ /* 0x000fc60003f86140 */
[--C-:B------:R-:W-:Y:S01]  /*1470*/  IMAD.X R147, RZ, RZ, R146.reuse, P1 ;  /* 0x000000ffff937224 */ /* 0x100fe200008e0692 */
[----:B------:R-:W-:Y:S02]  /*1480*/  FSEL R25, R25, -INF , !P4 ;  /* 0xff80000019197808 */ /* 0x000fe40006000000 */
[C---:B------:R-:W-:Y:S02]  /*1490*/  ISETP.GT.U32.AND P1, PT, R127.reuse, R120, PT ;  /* 0x000000787f00720c */ /* 0x040fe40003f24070 */
[----:B------:R-:W-:Y:S01]  /*14a0*/  ISETP.GT.U32.AND P4, PT, R127, R6, PT ;  /* 0x000000067f00720c */ /* 0x000fe20003f84070 */
[----:B------:R-:W-:Y:S01]  /*14b0*/  FMUL R127, R27, UR17 ;  /* 0x000000111b7f7c20 */ /* 0x000fe20008400000 */
[----:B------:R-:W-:Y:S01]  /*14c0*/  FMUL R27, R28, UR17 ;  /* 0x000000111c1b7c20 */ /* 0x000fe20008400000 */
[----:B------:R-:W-:Y:S01]  /*14d0*/  ISETP.GT.U32.AND.EX P5, PT, R126, RZ, PT, P5 ;  /* 0x000000ff7e00720c */ /* 0x000fe20003fa4150 */
[----:B------:R-:W-:-:S03]  /*14e0*/  IMAD.X R124, RZ, RZ, R146, P2 ;  /* 0x000000ffff7c7224 */ /* 0x000fc600010e0692 */
[----:B------:R-:W-:Y:S02]  /*14f0*/  FSEL R27, R27, -INF , !P5 ;  /* 0xff8000001b1b7808 */ /* 0x000fe40006800000 */
[----:B------:R-:W-:Y:S01]  /*1500*/  ISETP.GT.U32.AND P5, PT, R167, R6, PT ;  /* 0x00000006a700720c */ /* 0x000fe20003fa4070 */
[----:B------:R-:W-:Y:S01]  /*1510*/  FMUL R134, R35, UR17 ;  /* 0x0000001123867c20 */ /* 0x000fe20008400000 */
[----:B------:R-:W-:Y:S02]  /*1520*/  IADD3 R163, P2, R141, 0x18, RZ ;  /* 0x000000188da37810 */ /* 0x000fe40007f5e0ff */
[----:B------:R-:W-:-:S03]  /*1530*/  ISETP.GT.U32.AND.EX P5, PT, R158, RZ, PT, P5 ;  /* 0x000000ff9e00720c */ /* 0x000fc60003fa4150 */
[--C-:B------:R-:W-:Y:S01]  /*1540*/  IMAD.X R157, RZ, RZ, R146.reuse, P2 ;  /* 0x000000ffff9d7224 */ /* 0x100fe200010e0692 */
[----:B------:R-:W-:Y:S02]  /*1550*/  IADD3 R165, P2, R141, 0x21, RZ ;  /* 0x000000218da57810 */ /* 0x000fe40007f5e0ff */
[----:B------:R-:W-:Y:S02]  /*1560*/  FSEL R134, R134, -INF , !P5 ;  /* 0xff80000086867808 */ /* 0x000fe40006800000 */
[----:B------:R-:W-:Y:S01]  /*1570*/  ISETP.GT.U32.AND P5, PT, R125, R6, PT ;  /* 0x000000067d00720c */ /* 0x000fe20003fa4070 */
[----:B------:R-:W-:Y:S01]  /*1580*/  FMUL R130, R39, UR17 ;  /* 0x0000001127827c20 */ /* 0x000fe20008400000 */
[----:B------:R-:W-:Y:S01]  /*1590*/  IMAD.X R154, RZ, RZ, R146, P2 ;  /* 0x000000ffff9a7224 */ /* 0x000fe200010e0692 */
[----:B------:R-:W-:Y:S02]  /*15a0*/  IADD3 R135, P2, R141, 0x30, RZ ;  /* 0x000000308d877810 */ /* 0x000fe40007f5e0ff */
[----:B------:R-:W-:-:S04]  /*15b0*/  ISETP.GT.U32.AND.EX P5, PT, R156, RZ, PT, P5 ;  /* 0x000000ff9c00720c */ /* 0x000fc80003fa4150 */
[----:B------:R-:W-:Y:S01]  /*15c0*/  FSEL R130, R130, -INF , !P5 ;  /* 0xff80000082827808 */ /* 0x000fe20006800000 */
[----:B------:R-:W-:Y:S01]  /*15d0*/  IMAD.X R151, RZ, RZ, R146, P2 ;  /* 0x000000ffff977224 */ /* 0x000fe200010e0692 */
[-C--:B------:R-:W-:Y:S01]  /*15e0*/  ISETP.GT.U32.AND P5, PT, R165, R6.reuse, PT ;  /* 0x00000006a500720c */ /* 0x080fe20003fa4070 */
[----:B------:R-:W-:Y:S01]  /*15f0*/  FMUL R126, R43, UR17 ;  /* 0x000000112b7e7c20 */ /* 0x000fe20008400000 */
[----:B------:R-:W-:Y:S01]  /*1600*/  ISETP.GT.U32.AND P2, PT, R141, R6, PT ;  /* 0x000000068d00720c */ /* 0x000fe20003f44070 */
[----:B------:R-:W-:Y:S01]  /*1610*/  FMUL R140, R26, UR17 ;  /* 0x000000111a8c7c20 */ /* 0x000fe20008400000 */
[----:B------:R-:W-:Y:S02]  /*1620*/  ISETP.GT.U32.AND.EX P5, PT, R154, RZ, PT, P5 ;  /* 0x000000ff9a00720c */ /* 0x000fe40003fa4150 */
[----:B------:R-:W-:Y:S01]  /*1630*/  ISETP.GT.U32.AND.EX P2, PT, R146, RZ, PT, P2 ;  /* 0x000000ff9200720c */ /* 0x000fe20003f44120 */
[----:B------:R-:W-:Y:S01]  /*1640*/  FMUL R26, R29, UR17 ;  /* 0x000000111d1a7c20 */ /* 0x000fe20008400000 */
[----:B------:R-:W-:-:S02]  /*1650*/  FSEL R126, R126, -INF , !P5 ;  /* 0xff8000007e7e7808 */ /* 0x000fc40006800000 */
[-C--:B------:R-:W-:Y:S02]  /*1660*/  ISETP.GT.U32.AND P5, PT, R137, R6.reuse, PT ;  /* 0x000000068900720c */ /* 0x080fe40003fa4070 */
[----:B------:R-:W-:Y:S02]  /*1670*/  FSEL R140, R140, -INF , !P2 ;  /* 0xff8000008c8c7808 */ /* 0x000fe40005000000 */
[----:B------:R-:W-:Y:S01]  /*1680*/  ISETP.GT.U32.AND.EX P3, PT, R124, RZ, PT, P3 ;  /* 0x000000ff7c00720c */ /* 0x000fe20003f64130 */
[----:B------:R-:W-:Y:S01]  /*1690*/  FMUL R136, R34, UR17 ;  /* 0x0000001122887c20 */ /* 0x000fe20008400000 */
[----:B------:R-:W-:Y:S02]  /*16a0*/  ISETP.GE.U32.AND P2, PT, R141, R6, PT ;  /* 0x000000068d00720c */ /* 0x000fe40003f46070 */
[----:B------:R-:W-:Y:S01]  /*16b0*/  ISETP.GT.U32.AND.EX P6, PT, R124, RZ, PT, P6 ;  /* 0x000000ff7c00720c */ /* 0x000fe20003fc4160 */
[----:B------:R-:W-:Y:S01]  /*16c0*/  FMUL R124, R47, UR17 ;  /* 0x000000112f7c7c20 */ /* 0x000fe20008400000 */
[----:B------:R-:W-:-:S02]  /*16d0*/  ISETP.GT.U32.AND.EX P4, PT, R159, RZ, PT, P4 ;  /* 0x000000ff9f00720c */ /* 0x000fc40003f84140 */
[----:B------:R-:W-:Y:S02]  /*16e0*/  ISETP.GT.U32.AND.EX P5, PT, R152, RZ, PT, P5 ;  /* 0x000000ff9800720c */ /* 0x000fe40003fa4150 */
[----:B------:R-:W-:Y:S01]  /*16f0*/  FSEL R26, R26, -INF , !P3 ;  /* 0xff8000001a1a7808 */ /* 0x000fe20005800000 */
[----:B------:R-:W-:Y:S01]  /*1700*/  FMUL R138, R31, UR17 ;  /* 0x000000111f8a7c20 */ /* 0x000fe20008400000 */
[----:B------:R-:W-:Y:S02]  /*1710*/  ISETP.GE.U32.AND.EX P2, PT, R146, RZ, PT, P2 ;  /* 0x000000ff9200720c */ /* 0x000fe40003f46120 */
[----:B------:R-:W-:Y:S01]  /*1720*/  ISETP.GT.U32.AND P3, PT, R141, R120, PT ;  /* 0x000000788d00720c */ /* 0x000fe20003f64070 */
[----:B------:R-:W-:Y:S01]  /*1730*/  FMUL R142, R30, UR17 ;  /* 0x000000111e8e7c20 */ /* 0x000fe20008400000 */
[----:B------:R-:W-:Y:S02]  /*1740*/  FSEL R136, R136, -INF , !P4 ;  /* 0xff80000088887808 */ /* 0x000fe40006000000 */
[----:B------:R-:W-:-:S02]  /*1750*/  FSEL R124, R124, -INF , !P5 ;  /* 0xff8000007c7c7808 */ /* 0x000fc40006800000 */
[----:B------:R-:W-:Y:S01]  /*1760*/  ISETP.GT.U32.AND P4, PT, R125, R120, PT ;  /* 0x000000787d00720c */ /* 0x000fe20003f84070 */
[----:B------:R-:W-:Y:S01]  /*1770*/  FMUL R125, R46, UR17 ;  /* 0x000000112e7d7c20 */ /* 0x000fe20008400000 */
[-C--:B------:R-:W-:Y:S01]  /*1780*/  ISETP.GT.U32.AND P5, PT, R133, R6.reuse, PT ;  /* 0x000000068500720c */ /* 0x080fe20003fa4070 */
[----:B------:R-:W-:Y:S01]  /*1790*/  FMUL R46, R50, UR17 ;  /* 0x00000011322e7c20 */ /* 0x000fe20008400000 */
[----:B------:R-:W-:Y:S02]  /*17a0*/  FSEL R127, R127, -INF , !P2 ;  /* 0xff8000007f7f7808 */ /* 0x000fe40005000000 */
[----:B------:R-:W-:Y:S01]  /*17b0*/  ISETP.GT.U32.AND.EX P3, PT, R146, RZ, PT, P3 ;  /* 0x000000ff9200720c */ /* 0x000fe20003f64130 */
[----:B------:R-:W-:Y:S01]  /*17c0*/  FMUL R50, R51, UR17 ;  /* 0x0000001133327c20 */ /* 0x000fe20008400000 */
[----:B------:R-:W-:Y:S02]  /*17d0*/  FSEL R138, R138, -INF , !P6 ;  /* 0xff8000008a8a7808 */ /* 0x000fe40007000000 */
[----:B------:R-:W-:-:S02]  /*17e0*/  ISETP.GT.U32.AND P6, PT, R163, R6, PT ;  /* 0x00000006a300720c */ /* 0x000fc40003fc4070 */
[----:B------:R-:W-:Y:S02]  /*17f0*/  ISETP.GT.U32.AND.EX P5, PT, R150, RZ, PT, P5 ;  /* 0x000000ff9600720c */ /* 0x000fe40003fa4150 */
[----:B------:R-:W-:Y:S02]  /*1800*/  FSEL R142, R142, -INF , !P3 ;  /* 0xff8000008e8e7808 */ /* 0x000fe40005800000 */
[----:B------:R-:W-:Y:S01]  /*1810*/  FMNMX R35, R140, R127, !PT ;  /* 0x0000007f8c237209 */ /* 0x000fe20007800000 */
[----:B------:R-:W-:Y:S01]  /*1820*/  FMUL R132, R38, UR17 ;  /* 0x0000001126847c20 */ /* 0x000fe20008400000 */
[----:B------:R-:W-:Y:S02]  /*1830*/  ISETP.GT.U32.AND.EX P6, PT, R157, RZ, PT, P6 ;  /* 0x000000ff9d00720c */ /* 0x000fe40003fc4160 */
[----:B------:R-:W-:Y:S02]  /*1840*/  FSEL R50, R50, -INF , !P5 ;  /* 0xff80000032327808 */ /* 0x000fe40006800000 */
[----:B------:R-:W-:-:S02]  /*1850*/  ISETP.GT.U32.AND P5, PT, R131, R6, PT ;  /* 0x000000068300720c */ /* 0x000fc40003fa4070 */
[----:B------:R-:W-:Y:S01]  /*1860*/  FMNMX R35, R142, R35, !PT ;  /* 0x000000238e237209 */ /* 0x000fe20007800000 */
[----:B------:R-:W-:Y:S01]  /*1870*/  FMUL R128, R42, UR17 ;  /* 0x000000112a807c20 */ /* 0x000fe20008400000 */
[----:B------:R-:W-:Y:S01]  /*1880*/  FSEL R132, R132, -INF , !P6 ;  /* 0xff80000084847808 */ /* 0x000fe20007000000 */
[----:B------:R-:W-:Y:S01]  /*1890*/  FMUL R42, R55, UR17 ;  /* 0x00000011372a7c20 */ /* 0x000fe20008400000 */
[----:B------:R-:W-:Y:S02]  /*18a0*/  ISETP.GT.U32.AND P6, PT, R161, R6, PT ;  /* 0x00000006a100720c */ /* 0x000fe40003fc4070 */
[----:B------:R-:W-:Y:S02]  /*18b0*/  ISETP.GT.U32.AND.EX P5, PT, R147, RZ, PT, P5 ;  /* 0x000000ff9300720c */ /* 0x000fe40003fa4150 */
[----:B------:R-:W-:Y:S02]  /*18c0*/  FMNMX R35, R138, R35, !PT ;  /* 0x000000238a237209 */ /* 0x000fe40007800000 */
[----:B------:R-:W-:-:S02]  /*18d0*/  LOP3.LUT R55, R141, 0x40, RZ, 0xfc, !PT ;  /* 0x000000408d377812 */ /* 0x000fc400078efcff */
[----:B------:R-:W-:Y:S02]  /*18e0*/  ISETP.GT.U32.AND.EX P6, PT, R155, RZ, PT, P6 ;  /* 0x000000ff9b00720c */ /* 0x000fe40003fc4160 */
[----:B------:R-:W-:Y:S02]  /*18f0*/  LOP3.LUT R143, R143, 0xf, RZ, 0xc0, !PT ;  /* 0x0000000f8f8f7812 */ /* 0x000fe400078ec0ff */
[----:B------:R-:W-:Y:S02]  /*1900*/  FSEL R42, R42, -INF , !P5 ;  /* 0xff8000002a2a7808 */ /* 0x000fe40006800000 */
[----:B------:R-:W-:Y:S02]  /*1910*/  FMNMX R35, R136, R35, !PT ;  /* 0x0000002388237209 */ /* 0x000fe40007800000 */
[----:B------:R-:W-:Y:S01]  /*1920*/  ISETP.GT.U32.AND P5, PT, R55, R6, PT ;  /* 0x000000063700720c */ /* 0x000fe20003fa4070 */
[----:B------:R-:W-:Y:S01]  /*1930*/  FMUL R38, R58, UR17 ;  /* 0x000000113a267c20 */ /* 0x000fe20008400000 */
[----:B------:R-:W-:Y:S01]  /*1940*/  FSEL R128, R128, -INF , !P6 ;  /* 0xff80000080807808 */ /* 0x000fe20007000000 */
[----:B------:R-:W-:Y:S01]  /*1950*/  IMAD R148, R148, 0x10, R143 ;  /* 0x0000001094947824 */ /* 0x000fe200078e028f */
[----:B------:R-:W-:-:S02]  /*1960*/  FMNMX R35, R134, R35, !PT ;  /* 0x0000002386237209 */ /* 0x000fc40007800000 */
[----:B------:R-:W-:Y:S02]  /*1970*/  ISETP.GT.U32.AND P6, PT, R139, R6, PT ;  /* 0x000000068b00720c */ /* 0x000fe40003fc4070 */
[----:B------:R-:W-:Y:S02]  /*1980*/  ISETP.GT.U32.AND.EX P5, PT, R146, RZ, PT, P5 ;  /* 0x000000ff9200720c */ /* 0x000fe40003fa4150 */
[----:B------:R-:W-:Y:S02]  /*1990*/  LOP3.LUT R143, R141, 0x41, RZ, 0xfc, !PT ;  /* 0x000000418d8f7812 */ /* 0x000fe400078efcff */
[----:B------:R-:W-:Y:S02]  /*19a0*/  FMNMX R39, R132, R35, !PT ;  /* 0x0000002384277209 */ /* 0x000fe40007800000 */
[----:B------:R-:W-:Y:S02]  /*19b0*/  ISETP.GT.U32.AND.EX P6, PT, R153, RZ, PT, P6 ;  /* 0x000000ff9900720c */ /* 0x000fe40003fc4160 */
[----:B------:R-:W-:-:S02]  /*19c0*/  FSEL R38, R38, -INF , !P5 ;  /* 0xff80000026267808 */ /* 0x000fc40006800000 */
[-C--:B------:R-:W-:Y:S01]  /*19d0*/  ISETP.GT.U32.AND P5, PT, R143, R6.reuse, PT ;  /* 0x000000068f00720c */ /* 0x080fe20003fa4070 */
[----:B------:R-:W-:Y:S01]  /*19e0*/  FMUL R31, R59, UR17 ;  /* 0x000000113b1f7c20 */ /* 0x000fe20008400000 */
[----:B------:R-:W-:Y:S02]  /*19f0*/  FMNMX R39, R130, R39, !PT ;  /* 0x0000002782277209 */ /* 0x000fe40007800000 */
[----:B------:R-:W-:Y:S02]  /*1a00*/  FSEL R125, R125, -INF , !P6 ;  /* 0xff8000007d7d7808 */ /* 0x000fe40007000000 */
[----:B------:R-:W-:Y:S02]  /*1a10*/  ISETP.GT.U32.AND P6, PT, R135, R6, PT ;  /* 0x000000068700720c */ /* 0x000fe40003fc4070 */
[----:B------:R-:W-:Y:S01]  /*1a20*/  ISETP.GT.U32.AND.EX P5, PT, R146, RZ, PT, P5 ;  /* 0x000000ff9200720c */ /* 0x000fe20003fa4150 */
[----:B------:R-:W-:Y:S01]  /*1a30*/  IMAD.SHL.U32 R28, R144, 0x100, RZ ;  /* 0x00000100901c7824 */ /* 0x000fe200078e00ff */
[----:B------:R-:W-:Y:S01]  /*1a40*/  LOP3.LUT R59, R141, 0x48, RZ, 0xfc, !PT ;  /* 0x000000488d3b7812 */ /* 0x000fe200078efcff */
[----:B------:R-:W-:Y:S01]  /*1a50*/  FMUL R24, R24, UR17 ;  /* 0x0000001118187c20 */ /* 0x000fe20008400000 */
[----:B------:R-:W-:Y:S01]  /*1a60*/  FMNMX R47, R128, R39, !PT ;  /* 0x00000027802f7209 */ /* 0x000fe20007800000 */
[----:B------:R-:W-:Y:S01]  /*1a70*/  FMUL R43, R54, UR17 ;  /* 0x00000011362b7c20 */ /* 0x000fe20008400000 */
[----:B------:R-:W-:-:S02]  /*1a80*/  ISETP.GT.U32.AND.EX P6, PT, R151, RZ, PT, P6 ;  /* 0x000000ff9700720c */ /* 0x000fc40003fc4160 */
[----:B------:R-:W-:Y:S02]  /*1a90*/  FSEL R31, R31, -INF , !P5 ;  /* 0xff8000001f1f7808 */ /* 0x000fe40006800000 */
[----:B------:R-:W-:Y:S02]  /*1aa0*/  ISETP.GT.U32.AND P5, PT, R59, R6, PT ;  /* 0x000000063b00720c */ /* 0x000fe40003fa4070 */
[----:B------:R-:W-:Y:S01]  /*1ab0*/  FMNMX R54, R126, R47, !PT ;  /* 0x0000002f7e367209 */ /* 0x000fe20007800000 */
[----:B------:R-:W-:Y:S01]  /*1ac0*/  FMUL R30, R62, UR17 ;  /* 0x000000113e1e7c20 */ /* 0x000fe20008400000 */
[----:B------:R-:W-:Y:S02]  /*1ad0*/  LOP3.LUT R28, R28, 0xf00, RZ, 0xe2, !PT ;  /* 0x00000f001c1c7812 */ /* 0x000fe400078ee2ff */
[----:B------:R-:W-:Y:S02]  /*1ae0*/  FSEL R24, R24, -INF , !P3 ;  /* 0xff80000018187808 */ /* 0x000fe40005800000 */
[----:B------:R-:W-:-:S02]  /*1af0*/  FSEL R46, R46, -INF , !P6 ;  /* 0xff8000002e2e7808 */ /* 0x000fc40007000000 */
[----:B------:R-:W-:Y:S02]  /*1b00*/  ISETP.GT.U32.AND P3, PT, R163, R120, PT ;  /* 0x00000078a300720c */ /* 0x000fe40003f64070 */
[----:B------:R-:W-:Y:S02]  /*1b10*/  ISETP.GT.U32.AND P6, PT, R129, R6, PT ;  /* 0x000000068100720c */ /* 0x000fe40003fc4070 */
[----:B------:R-:W-:Y:S02]  /*1b20*/  ISETP.GT.U32.AND.EX P5, PT, R146, RZ, PT, P5 ;  /* 0x000000ff9200720c */ /* 0x000fe40003fa4150 */
[----:B------:R-:W-:Y:S02]  /*1b30*/  LOP3.LUT R163, R141, 0x49, RZ, 0xfc, !PT ;  /* 0x000000498da37812 */ /* 0x000fe400078efcff */
[----:B------:R-:W-:Y:S01]  /*1b40*/  FMNMX R47, R125, R54, !PT ;  /* 0x000000367d2f7209 */ /* 0x000fe20007800000 */
[----:B------:R-:W-:Y:S01]  /*1b50*/  IMAD R28, R145, 0x1000, R28 ;  /* 0x00001000911c7824 */ /* 0x000fe200078e021c */
[----:B------:R-:W-:-:S02]  /*1b60*/  LOP3.LUT R29, R148, 0xff, RZ, 0xc0, !PT ;  /* 0x000000ff941d7812 */ /* 0x000fc400078ec0ff */
[----:B------:R-:W-:Y:S02]  /*1b70*/  ISETP.GT.U32.AND.EX P6, PT, R149, RZ, PT, P6 ;  /* 0x000000ff9500720c */ /* 0x000fe40003fc4160 */
[----:B------:R-:W-:Y:S02]  /*1b80*/  FSEL R30, R30, -INF , !P5 ;  /* 0xff8000001e1e7808 */ /* 0x000fe40006800000 */
[----:B------:R-:W-:Y:S02]  /*1b90*/  ISETP.GT.U32.AND P5, PT, R163, R6, PT ;  /* 0x00000006a300720c */ /* 0x000fe40003fa4070 */
[----:B------:R-:W-:Y:S01]  /*1ba0*/  FMNMX R51, R124, R47, !PT ;  /* 0x0000002f7c337209 */ /* 0x000fe20007800000 */
[----:B------:R-:W-:Y:S01]  /*1bb0*/  IMAD.IADD R28, R28, 0x1, R29 ;  /* 0x000000011c1c7824 */ /* 0x000fe200078e021d */
[----:B------:R-:W-:Y:S01]  /*1bc0*/  FSEL R43, R43, -INF , !P6 ;  /* 0xff8000002b2b7808 */ /* 0x000fe20007000000 */
[----:B------:R-:W-:Y:S01]  /*1bd0*/  FMUL R29, R63, UR17 ;  /* 0x000000113f1d7c20 */ /* 0x000fe20008400000 */
[----:B------:R-:W-:-:S02]  /*1be0*/  ISETP.GT.U32.AND P6, PT, R161, R120, PT ;  /* 0x00000078a100720c */ /* 0x000fc40003fc4070 */
[----:B------:R-:W-:Y:S02]  /*1bf0*/  ISETP.GT.U32.AND.EX P5, PT, R146, RZ, PT, P5 ;  /* 0x000000ff9200720c */ /* 0x000fe40003fa4150 */
[----:B------:R-:W-:Y:S02]  /*1c00*/  FMNMX R51, R46, R51, !PT ;  /* 0x000000332e337209 */ /* 0x000fe40007800000 */
[----:B------:R-:W-:Y:S02]  /*1c10*/  LOP3.LUT R161, R141, 0x50, RZ, 0xfc, !PT ;  /* 0x000000508da17812 */ /* 0x000fe400078efcff */
[----:B------:R-:W-:Y:S02]  /*1c20*/  FSEL R29, R29, -INF , !P5 ;  /* 0xff8000001d1d7808 */ /* 0x000fe40006800000 */
[----:B------:R-:W-:Y:S02]  /*1c30*/  FMNMX R54, R50, R51, !PT ;  /* 0x0000003332367209 */ /* 0x000fe40007800000 */
[----:B------:R-:W-:Y:S01]  /*1c40*/  ISETP.GT.U32.AND P5, PT, R161, R6, PT ;  /* 0x00000006a100720c */ /* 0x000fe20003fa4070 */
[----:B------:R-:W-:Y:S01]  /*1c50*/  FMUL R34, R66, UR17 ;  /* 0x0000001142227c20 */ /* 0x000fe20008400000 */
[----:B------:R-:W-:-:S02]  /*1c60*/  LOP3.LUT R51, R28, 0xffff, RZ, 0xc0, !PT ;  /* 0x0000ffff1c337812 */ /* 0x000fc400078ec0ff */
[----:B------:R-:W-:Y:S01]  /*1c70*/  FMNMX R63, R43, R54, !PT ;  /* 0x000000362b3f7209 */ /* 0x000fe20007800000 */
[----:B------:R-:W-:Y:S01]  /*1c80*/  FMUL R28, R87, UR17 ;  /* 0x00000011571c7c20 */ /* 0x000fe20008400000 */
[----:B------:R-:W-:Y:S02]  /*1c90*/  ISETP.GT.U32.AND.EX P5, PT, R146, RZ, PT, P5 ;  /* 0x000000ff9200720c */ /* 0x000fe40003fa4150 */
[----:B------:R-:W-:Y:S02]  /*1ca0*/  LOP3.LUT R145, R141, 0x51, RZ, 0xfc, !PT ;  /* 0x000000518d917812 */ /* 0x000fe400078efcff */
[----:B------:R-:W-:Y:S02]  /*1cb0*/  SHF.R.U32.HI R54, RZ, 0xd, R51 ;  /* 0x0000000dff367819 */ /* 0x000fe40000011633 */
[----:B------:R-:W-:Y:S02]  /*1cc0*/  FMNMX R63, R42, R63, !PT ;  /* 0x0000003f2a3f7209 */ /* 0x000fe40007800000 */
[----:B------:R-:W-:-:S02]  /*1cd0*/  FSEL R34, R34, -INF , !P5 ;  /* 0xff80000022227808 */ /* 0x000fc40006800000 */
[----:B------:R-:W-:Y:S02]  /*1ce0*/  ISETP.GT.U32.AND P5, PT, R145, R6, PT ;  /* 0x000000069100720c */ /* 0x000fe40003fa4070 */
[----:B------:R-:W-:Y:S01]  /*1cf0*/  FSEL R28, R28, -INF , !P0 ;  /* 0xff8000001c1c7808 */ /* 0x000fe20004000000 */
[----:B------:R-:W-:Y:S01]  /*1d00*/  FMUL R35, R67, UR17 ;  /* 0x0000001143237c20 */ /* 0x000fe20008400000 */
[----:B------:R-:W-:Y:S01]  /*1d10*/  LOP3.LUT P0, RZ, R54, 0x1, RZ, 0xc0, !PT ;  /* 0x0000000136ff7812 */ /* 0x000fe2000780c0ff */
[----:B------:R-:W-:Y:S01]  /*1d20*/  FMUL R54, R74, UR17 ;  /* 0x000000114a367c20 */ /* 0x000fe20008400000 */
[----:B------:R-:W-:Y:S02]  /*1d30*/  FMNMX R58, R38, R63, !PT ;  /* 0x0000003f263a7209 */ /* 0x000fe40007800000 */
[----:B------:R-:W-:Y:S02]  /*1d40*/  ISETP.GT.U32.AND.EX P5, PT, R146, RZ, PT, P5 ;  /* 0x000000ff9200720c */ /* 0x000fe40003fa4150 */
[----:B------:R-:W-:-:S02]  /*1d50*/  LOP3.LUT R67, R141, 0x58, RZ, 0xfc, !PT ;  /* 0x000000588d437812 */ /* 0x000fc400078efcff */
[----:B------:R-:W-:Y:S02]  /*1d60*/  SHF.R.U32.HI R62, RZ, 0xc, R51 ;  /* 0x0000000cff3e7819 */ /* 0x000fe40000011633 */
[----:B------:R-:W-:Y:S02]  /*1d70*/  FMNMX R63, R31, R58, !PT ;  /* 0x0000003a1f3f7209 */ /* 0x000fe40007800000 */
[----:B------:R-:W-:Y:S02]  /*1d80*/  FSEL R35, R35, -INF , !P5 ;  /* 0xff80000023237808 */ /* 0x000fe40006800000 */
[----:B------:R-:W-:Y:S02]  /*1d90*/  FSEL R54, R54, -INF , !P0 ;  /* 0xff80000036367808 */ /* 0x000fe40004000000 */
[----:B------:R-:W-:Y:S02]  /*1da0*/  ISETP.GT.U32.AND P5, PT, R67, R6, PT ;  /* 0x000000064300720c */ /* 0x000fe40003fa4070 */
[----:B------:R-:W-:Y:S01]  /*1db0*/  LOP3.LUT P0, RZ, R62, 0x1, RZ, 0xc0, !PT ;  /* 0x000000013eff7812 */ /* 0x000fe2000780c0ff */
[----:B------:R-:W-:Y:S01]  /*1dc0*/  FMUL R58, R75, UR17 ;  /* 0x000000114b3a7c20 */ /* 0x000fe20008400000 */
[----:B------:R-:W-:Y:S01]  /*1dd0*/  FMNMX R62, R30, R63, !PT ;  /* 0x0000003f1e3e7209 */ /* 0x000fe20007800000 */
[----:B------:R-:W-:Y:S01]  /*1de0*/  FMUL R39, R70, UR17 ;  /* 0x0000001146277c20 */ /* 0x000fe20008400000 */
[----:B------:R-:W-:-:S02]  /*1df0*/  ISETP.GT.U32.AND.EX P5, PT, R146, RZ, PT, P5 ;  /* 0x000000ff9200720c */ /* 0x000fc40003fa4150 */
[----:B------:R-:W-:Y:S02]  /*1e00*/  SHF.R.U32.HI R66, RZ, 0x9, R51 ;  /* 0x00000009ff427819 */ /* 0x000fe40000011633 */
[----:B------:R-:W-:Y:S02]  /*1e10*/  LOP3.LUT R141, R141, 0x59, RZ, 0xfc, !PT ;  /* 0x000000598d8d7812 */ /* 0x000fe400078efcff */
[----:B------:R-:W-:Y:S02]  /*1e20*/  FMNMX R63, R29, R62, !PT ;  /* 0x0000003e1d3f7209 */ /* 0x000fe40007800000 */
[----:B------:R-:W-:Y:S02]  /*1e30*/  FSEL R58, R58, -INF , !P0 ;  /* 0xff8000003a3a7808 */ /* 0x000fe40004000000 */
[----:B------:R-:W-:Y:S02]  /*1e40*/  FSEL R39, R39, -INF , !P5 ;  /* 0xff80000027277808 */ /* 0x000fe40006800000 */
[----:B------:R-:W-:-:S02]  /*1e50*/  LOP3.LUT P0, RZ, R66, 0x1, RZ, 0xc0, !PT ;  /* 0x0000000142ff7812 */ /* 0x000fc4000780c0ff */
[----:B------:R-:W-:Y:S02]  /*1e60*/  ISETP.GT.U32.AND P5, PT, R141, R6, PT ;  /* 0x000000068d00720c */ /* 0x000fe40003fa4070 */
[----:B------:R-:W-:Y:S01]  /*1e70*/  FMNMX R66, R34, R63, !PT ;  /* 0x0000003f22427209 */ /* 0x000fe20007800000 */
[----:B------:R-:W-:Y:S01]  /*1e80*/  FMUL R47, R71, UR17 ;  /* 0x00000011472f7c20 */ /* 0x000fe20008400000 */
[----:B------:R-:W-:Y:S01]  /*1e90*/  ISETP.GT.U32.AND.EX P5, PT, R146, RZ, PT, P5 ;  /* 0x000000ff9200720c */ /* 0x000fe20003fa4150 */
[----:B------:R-:W-:Y:S01]  /*1ea0*/  FMUL R62, R78, UR17 ;  /* 0x000000114e3e7c20 */ /* 0x000fe20008400000 */
[----:B------:R-:W-:Y:S02]  /*1eb0*/  FMNMX R70, R35, R66, !PT ;  /* 0x0000004223467209 */ /* 0x000fe40007800000 */
[----:B------:R-:W-:Y:S02]  /*1ec0*/  SHF.R.U32.HI R63, RZ, 0x8, R51 ;  /* 0x00000008ff3f7819 */ /* 0x000fe40000011633 */
[----:B------:R-:W-:-:S02]  /*1ed0*/  FSEL R47, R47, -INF , !P5 ;  /* 0xff8000002f2f7808 */ /* 0x000fc40006800000 */
[----:B------:R-:W-:Y:S02]  /*1ee0*/  FMNMX R70, R39, R70, !PT ;  /* 0x0000004627467209 */ /* 0x000fe40007800000 */
[----:B------:R-:W-:Y:S02]  /*1ef0*/  FSEL R62, R62, -INF , !P0 ;  /* 0xff8000003e3e7808 */ /* 0x000fe40004000000 */
[----:B------:R-:W-:Y:S02]  /*1f00*/  LOP3.LUT P0, RZ, R63, 0x1, RZ, 0xc0, !PT ;  /* 0x000000013fff7812 */ /* 0x000fe4000780c0ff */
[----:B------:R-:W-:Y:S01]  /*1f10*/  FMNMX R63, R47, R70, !PT ;  /* 0x000000462f3f7209 */ /* 0x000fe20007800000 */
[----:B------:R-:W-:Y:S01]  /*1f20*/  FMUL R66, R79, UR17 ;  /* 0x000000114f427c20 */ /* 0x000fe20008400000 */
[----:B------:R-:W-:Y:S02]  /*1f30*/  SHF.R.U32.HI R71, RZ, 0x5, R51 ;  /* 0x00000005ff477819 */ /* 0x000fe40000011633 */
[----:B------:R-:W-:Y:S01]  /*1f40*/  FMNMX R63, R54, R63, !PT ;  /* 0x0000003f363f7209 */ /* 0x000fe20007800000 */
[----:B------:R-:W-:Y:S01]  /*1f50*/  FMUL R70, R82, UR17 ;  /* 0x0000001152467c20 */ /* 0x000fe20008400000 */
[----:B------:R-:W-:-:S02]  /*1f60*/  FSEL R66, R66, -INF , !P0 ;  /* 0xff80000042427808 */ /* 0x000fc40004000000 */
[----:B------:R-:W-:Y:S02]  /*1f70*/  FMNMX R63, R58, R63, !PT ;  /* 0x0000003f3a3f7209 */ /* 0x000fe40007800000 */
[----:B------:R-:W-:Y:S02]  /*1f80*/  LOP3.LUT P0, RZ, R71, 0x1, RZ, 0xc0, !PT ;  /* 0x0000000147ff7812 */ /* 0x000fe4000780c0ff */
[----:B------:R-:W-:Y:S02]  /*1f90*/  SHF.R.U32.HI R71, RZ, 0x4, R51 ;  /* 0x00000004ff477819 */ /* 0x000fe40000011633 */
[----:B------:R-:W-:Y:S01]  /*1fa0*/  FMNMX R63, R62, R63, !PT ;  /* 0x0000003f3e3f7209 */ /* 0x000fe20007800000 */
[----:B------:R-:W-:Y:S01]  /*1fb0*/  FMUL R74, R83, UR17 ;  /* 0x00000011534a7c20 */ /* 0x000fe20008400000 */
[----:B------:R-:W-:Y:S02]  /*1fc0*/  FSEL R70, R70, -INF , !P0 ;  /* 0xff80000046467808 */ /* 0x000fe40004000000 */
[----:B------:R-:W-:-:S02]  /*1fd0*/  LOP3.LUT P0, RZ, R71, 0x1, RZ, 0xc0, !PT ;  /* 0x0000000147ff7812 */ /* 0x000fc4000780c0ff */
[----:B------:R-:W-:Y:S02]  /*1fe0*/  SHF.R.U32.HI R71, RZ, 0x1, R51 ;  /* 0x00000001ff477819 */ /* 0x000fe40000011633 */
[----:B------:R-:W-:Y:S01]  /*1ff0*/  FMNMX R63, R66, R63, !PT ;  /* 0x0000003f423f7209 */ /* 0x000fe20007800000 */
[----:B------:R-:W-:Y:S01]  /*2000*/  FMUL R78, R86, UR17 ;  /* 0x00000011564e7c20 */ /* 0x000fe20008400000 */
[----:B------:R-:W-:Y:S02]  /*2010*/  FSEL R74, R74, -INF , !P0 ;  /* 0xff8000004a4a7808 */ /* 0x000fe40004000000 */
[----:B------:R-:W-:Y:S02]  /*2020*/  LOP3.LUT P0, RZ, R71, 0x1, RZ, 0xc0, !PT ;  /* 0x0000000147ff7812 */ /* 0x000fe4000780c0ff */
[----:B------:R-:W-:Y:S02]  /*2030*/  FMNMX R63, R70, R63, !PT ;  /* 0x0000003f463f7209 */ /* 0x000fe40007800000 */
[----:B------:R-:W-:-:S02]  /*2040*/  FSEL R78, R78, -INF , !P0 ;  /* 0xff8000004e4e7808 */ /* 0x000fc40004000000 */
[----:B------:R-:W-:-:S04]  /*2050*/  FMNMX R63, R74, R63, !PT ;  /* 0x0000003f4a3f7209 */ /* 0x000fc80007800000 */
[----:B------:R-:W-:-:S04]  /*2060*/  FMNMX R63, R78, R63, !PT ;  /* 0x0000003f4e3f7209 */ /* 0x000fc80007800000 */
[----:B------:R-:W-:-:S05]  /*2070*/  FMNMX R63, R28, R63, !PT ;  /* 0x0000003f1c3f7209 */ /* 0x000fca0007800000 */
[----:B------:R-:W0:Y:S01]  /*2080*/  SHFL.BFLY PT, R82, R63, 0x2, 0x1f ;  /* 0x0c401f003f527f89 */ /* 0x000e2200000e0000 */
[----:B------:R-:W-:Y:S01]  /*2090*/  FMUL R32, R32, UR17 ;  /* 0x0000001120207c20 */ /* 0x000fe20008400000 */
[----:B------:R-:W-:Y:S02]  /*20a0*/  ISETP.GT.U32.AND.EX P1, PT, R159, RZ, PT, P1 ;  /* 0x000000ff9f00720c */ /* 0x000fe40003f24110 */
[----:B0-----:R-:W-:-:S05]  /*20b0*/  FMNMX R82, R63, R82, !PT ;  /* 0x000000523f527209 */ /* 0x001fca0007800000 */
[----:B------:R-:W0:Y:S01]  /*20c0*/  SHFL.BFLY PT, R63, R82, 0x1, 0x1f ;  /* 0x0c201f00523f7f89 */ /* 0x000e2200000e0000 */
[-C--:B------:R-:W-:Y:S02]  /*20d0*/  ISETP.GT.U32.AND P0, PT, R139, R120.reuse, PT ;  /* 0x000000788b00720c */ /* 0x080fe40003f04070 */
[----:B------:R-:W-:Y:S01]  /*20e0*/  FSEL R32, R32, -INF , !P1 ;  /* 0xff80000020207808 */ /* 0x000fe20004800000 */
[----:B------:R-:W-:Y:S01]  /*20f0*/  FMUL R44, R44, UR17 ;  /* 0x000000112c2c7c20 */ /* 0x000fe20008400000 */
[-C--:B------:R-:W-:Y:S01]  /*2100*/  ISETP.GT.U32.AND P1, PT, R137, R120.reuse, PT ;  /* 0x000000788900720c */ /* 0x080fe20003f24070 */
[----:B------:R-:W-:Y:S01]  /*2110*/  FMUL R45, R45, UR17 ;  /* 0x000000112d2d7c20 */ /* 0x000fe20008400000 */
[----:B------:R-:W-:Y:S02]  /*2120*/  ISETP.GT.U32.AND.EX P0, PT, R153, RZ, PT, P0 ;  /* 0x000000ff9900720c */ /* 0x000fe40003f04100 */
[----:B------:R-:W-:Y:S02]  /*2130*/  ISETP.GT.U32.AND.EX P1, PT, R152, RZ, PT, P1 ;  /* 0x000000ff9800720c */ /* 0x000fe40003f24110 */
[----:B------:R-:W-:Y:S01]  /*2140*/  FSEL R44, R44, -INF , !P0 ;  /* 0xff8000002c2c7808 */ /* 0x000fe20004000000 */
[----:B------:R-:W-:Y:S01]  /*2150*/  FMUL R36, R36, UR17 ;  /* 0x0000001124247c20 */ /* 0x000fe20008400000 */
[----:B------:R-:W-:Y:S01]  /*2160*/  ISETP.GT.U32.AND P0, PT, R67, R120, PT ;  /* 0x000000784300720c */ /* 0x000fe20003f04070 */
[----:B------:R-:W-:Y:S01]  /*2170*/  FMUL R67, R57, UR17 ;  /* 0x0000001139437c20 */ /* 0x000fe20008400000 */
[----:B------:R-:W-:Y:S01]  /*2180*/  FSEL R45, R45, -INF , !P1 ;  /* 0xff8000002d2d7808 */ /* 0x000fe20004800000 */
[----:B------:R-:W-:Y:S01]  /*2190*/  FMUL R86, R68, UR17 ;  /* 0x0000001144567c20 */ /* 0x000fe20008400000 */
[----:B------:R-:W-:-:S02]  /*21a0*/  ISETP.GT.U32.AND.EX P3, PT, R157, RZ, PT, P3 ;  /* 0x000000ff9d00720c */ /* 0x000fc40003f64130 */
[----:B------:R-:W-:Y:S02]  /*21b0*/  ISETP.GT.U32.AND P1, PT, R145, R120, PT ;  /* 0x000000789100720c */ /* 0x000fe40003f24070 */
[----:B0-----:R-:W-:Y:S02]  /*21c0*/  FMNMX R63, R82, R63, !PT ;  /* 0x0000003f523f7209 */ /* 0x001fe40007800000 */
[----:B------:R-:W-:Y:S02]  /*21d0*/  FMNMX R68, R24, R25, !PT ;  /* 0x0000001918447209 */ /* 0x000fe40007800000 */
[----:B------:R-:W-:Y:S01]  /*21e0*/  FMNMX R57, R63, R4, !PT ;  /* 0x000000043f397209 */ /* 0x000fe20007800000 */
[----:B------:R-:W-:Y:S01]  /*21f0*/  FMUL R83, R65, UR17 ;  /* 0x0000001141537c20 */ /* 0x000fe20008400000 */
[----:B------:R-:W-:Y:S01]  /*2200*/  FSEL R36, R36, -INF , !P3 ;  /* 0xff80000024247808 */ /* 0x000fe20005800000 */
[----:B------:R-:W-:Y:S01]  /*2210*/  FMUL R75, R61, UR17 ;  /* 0x000000113d4b7c20 */ /* 0x000fe20008400000 */
[----:B------:R-:W-:Y:S01]  /*2220*/  ISETP.GT.U32.AND.EX P1, PT, R146, RZ, PT, P1 ;  /* 0x000000ff9200720c */ /* 0x000fe20003f24110 */
[----:B------:R-:W-:Y:S01]  /*2230*/  FMUL R79, R64, UR17 ;  /* 0x00000011404f7c20 */ /* 0x000fe20008400000 */
[-C--:B------:R-:W-:Y:S01]  /*2240*/  ISETP.GT.U32.AND P2, PT, R167, R120.reuse, PT ;  /* 0x00000078a700720c */ /* 0x080fe20003f44070 */
[----:B------:R-:W-:Y:S01]  /*2250*/  FADD R138, R138, -R57 ;  /* 0x800000398a8a7221 */ /* 0x000fe20000000000 */
[----:B------:R-:W-:Y:S01]  /*2260*/  ISETP.GT.U32.AND P3, PT, R133, R120, PT ;  /* 0x000000788500720c */ /* 0x000fe20003f64070 */
[----:B------:R-:W-:Y:S01]  /*2270*/  IMAD.WIDE R64, R117, 0x2, R96 ;  /* 0x0000000275407825 */ /* 0x000fe200078e0260 */
[----:B------:R-:W-:-:S02]  /*2280*/  SHF.R.U32.HI R61, RZ, 0x7, R51 ;  /* 0x00000007ff3d7819 */ /* 0x000fc40000011633 */
[----:B------:R-:W-:Y:S01]  /*2290*/  FMNMX R87, R27, R68, !PT ;  /* 0x000000441b577209 */ /* 0x000fe20007800000 */
[----:B------:R-:W-:Y:S01]  /*22a0*/  FMUL R33, R33, UR17 ;  /* 0x0000001121217c20 */ /* 0x000fe20008400000 */
[----:B------:R-:W-:Y:S01]  /*22b0*/  FMUL R49, R49, UR17 ;  /* 0x0000001131317c20 */ /* 0x000fe20008400000 */
[----:B------:R-:W-:Y:S01]  /*22c0*/  FSEL R83, R83, -INF , !P1 ;  /* 0xff80000053537808 */ /* 0x000fe20004800000 */
[----:B------:R-:W-:Y:S01]  /*22d0*/  FADD R68, R134, -R57 ;  /* 0x8000003986447221 */ /* 0x000fe20000000000 */
[----:B------:R-:W-:Y:S02]  /*22e0*/  ISETP.GT.U32.AND.EX P2, PT, R158, RZ, PT, P2 ;  /* 0x000000ff9e00720c */ /* 0x000fe40003f44120 */
[----:B------:R-:W-:Y:S02]  /*22f0*/  ISETP.GT.U32.AND.EX P3, PT, R150, RZ, PT, P3 ;  /* 0x000000ff9600720c */ /* 0x000fe40003f64130 */
[----:B------:R-:W-:Y:S01]  /*2300*/  LOP3.LUT P1, RZ, R61, 0x1, RZ, 0xc0, !PT ;  /* 0x000000013dff7812 */ /* 0x000fe2000782c0ff */
[----:B------:R-:W-:Y:S01]  /*2310*/  FMUL R61, R138, 1.4426950216293334961 ;  /* 0x3fb8aa3b8a3d7820 */ /* 0x000fe20000400000 */
[----:B------:R-:W-:Y:S01]  /*2320*/  FMNMX R87, R26, R87, !PT ;  /* 0x000000571a577209 */ /* 0x000fe20007800000 */
[----:B------:R0:W2:Y:S01]  /*2330*/  LDG.E.U16 R138, desc[UR12][R64.64] ;  /* 0x0000000c408a7981 */ /* 0x0000a2000c1e1500 */
[----:B------:R-:W-:Y:S01]  /*2340*/  FSEL R33, R33, -INF , !P2 ;  /* 0xff80000021217808 */ /* 0x000fe20005000000 */
[----:B------:R-:W-:Y:S01]  /*2350*/  FMUL R40, R40, UR17 ;  /* 0x0000001128287c20 */ /* 0x000fe20008400000 */
[----:B------:R-:W-:-:S02]  /*2360*/  FSEL R49, R49, -INF , !P3 ;  /* 0xff80000031317808 */ /* 0x000fc40005800000 */
[----:B------:R-:W-:Y:S02]  /*2370*/  ISETP.GT.U32.AND.EX P6, PT, R155, RZ, PT, P6 ;  /* 0x000000ff9b00720c */ /* 0x000fe40003fc4160 */
[----:B------:R-:W-:Y:S01]  /*2380*/  ISETP.GT.U32.AND P3, PT, R55, R120, PT ;  /* 0x000000783700720c */ /* 0x000fe20003f64070 */
[----:B0-----:R-:W-:Y:S01]  /*2390*/  FMUL R64, R68, 1.4426950216293334961 ;  /* 0x3fb8aa3b44407820 */ /* 0x001fe20000400000 */
[----:B------:R-:W-:Y:S01]  /*23a0*/  FMNMX R68, R32, R87, !PT ;  /* 0x0000005720447209 */ /* 0x000fe20007800000 */
[----:B------:R-:W-:Y:S01]  /*23b0*/  FMUL R37, R37, UR17 ;  /* 0x0000001125257c20 */ /* 0x000fe20008400000 */
[----:B------:R-:W-:Y:S01]  /*23c0*/  ISETP.GT.U32.AND.EX P4, PT, R156, RZ, PT, P4 ;  /* 0x000000ff9c00720c */ /* 0x000fe20003f84140 */
[----:B------:R-:W-:Y:S01]  /*23d0*/  FMUL R55, R56, UR17 ;  /* 0x0000001138377c20 */ /* 0x000fe20008400000 */
[----:B------:R-:W-:Y:S02]  /*23e0*/  FMNMX R65, R33, R68, !PT ;  /* 0x0000004421417209 */ /* 0x000fe40007800000 */
[----:B------:R-:W-:-:S02]  /*23f0*/  FSEL R40, R40, -INF , !P6 ;  /* 0xff80000028287808 */ /* 0x000fc40007000000 */
[----:B------:R-:W-:Y:S02]  /*2400*/  ISETP.GT.U32.AND.EX P3, PT, R146, RZ, PT, P3 ;  /* 0x000000ff9200720c */ /* 0x000fe40003f64130 */
[-C--:B------:R-:W-:Y:S01]  /*2410*/  ISETP.GT.U32.AND P6, PT, R131, R120.reuse, PT ;  /* 0x000000788300720c */ /* 0x080fe20003fc4070 */
[----:B------:R-:W-:Y:S01]  /*2420*/  FMUL R53, R53, UR17 ;  /* 0x0000001135357c20 */ /* 0x000fe20008400000 */
[-C--:B------:R-:W-:Y:S02]  /*2430*/  ISETP.GT.U32.AND P5, PT, R165, R120.reuse, PT ;  /* 0x00000078a500720c */ /* 0x080fe40003fa4070 */
[----:B------:R-:W-:Y:S02]  /*2440*/  FSEL R37, R37, -INF , !P4 ;  /* 0xff80000025257808 */ /* 0x000fe40006000000 */
[----:B------:R-:W-:Y:S02]  /*2450*/  FMNMX R68, R36, R65, !PT ;  /* 0x0000004124447209 */ /* 0x000fe40007800000 */
[----:B------:R-:W-:Y:S01]  /*2460*/  FSEL R55, R55, -INF , !P3 ;  /* 0xff80000037377808 */ /* 0x000fe20005800000 */
[----:B------:R-:W-:Y:S01]  /*2470*/  FMUL R41, R41, UR17 ;  /* 0x0000001129297c20 */ /* 0x000fe20008400000 */
[----:B------:R-:W-:Y:S01]  /*2480*/  ISETP.GT.U32.AND.EX P6, PT, R147, RZ, PT, P6 ;  /* 0x000000ff9300720c */ /* 0x000fe20003fc4160 */
[----:B------:R-:W-:Y:S01]  /*2490*/  FADD R82, R132, -R57 ;  /* 0x8000003984527221 */ /* 0x000fe20000000000 */
[----:B------:R-:W-:-:S02]  /*24a0*/  ISETP.GT.U32.AND P3, PT, R143, R120, PT ;  /* 0x000000788f00720c */ /* 0x000fc40003f64070 */
[----:B------:R-:W-:Y:S02]  /*24b0*/  ISETP.GT.U32.AND.EX P5, PT, R154, RZ, PT, P5 ;  /* 0x000000ff9a00720c */ /* 0x000fe40003fa4150 */
[----:B------:R-:W-:Y:S02]  /*24c0*/  FMNMX R87, R37, R68, !PT ;  /* 0x0000004425577209 */ /* 0x000fe40007800000 */
[-C--:B------:R-:W-:Y:S01]  /*24d0*/  ISETP.GT.U32.AND P2, PT, R135, R120.reuse, PT ;  /* 0x000000788700720c */ /* 0x080fe20003f44070 */
[----:B------:R-:W-:Y:S01]  /*24e0*/  FMUL R133, R82, 1.4426950216293334961 ;  /* 0x3fb8aa3b52857820 */ /* 0x000fe20000400000 */
[----:B------:R-:W-:Y:S02]  /*24f0*/  FSEL R53, R53, -INF , !P6 ;  /* 0xff80000035357808 */ /* 0x000fe40007000000 */
[----:B------:R-:W-:Y:S01]  /*2500*/  ISETP.GT.U32.AND.EX P3, PT, R146, RZ, PT, P3 ;  /* 0x000000ff9200720c */ /* 0x000fe20003f64130 */
[----:B------:R-:W-:Y:S01]  /*2510*/  FMUL R48, R48, UR17 ;  /* 0x0000001130307c20 */ /* 0x000fe20008400000 */
[----:B------:R-:W-:-:S02]  /*2520*/  ISETP.GT.U32.AND P6, PT, R59, R120, PT ;  /* 0x000000783b00720c */ /* 0x000fc40003fc4070 */
[----:B------:R-:W-:Y:S02]  /*2530*/  SHF.R.U32.HI R56, RZ, 0xf, R51 ;  /* 0x0000000fff387819 */ /* 0x000fe40000011633 */
[----:B------:R-:W-:Y:S02]  /*2540*/  FSEL R41, R41, -INF , !P5 ;  /* 0xff80000029297808 */ /* 0x000fe40006800000 */
[----:B------:R-:W-:Y:S01]  /*2550*/  FMNMX R82, R40, R87, !PT ;  /* 0x0000005728527209 */ /* 0x000fe20007800000 */
[----:B------:R-:W-:Y:S01]  /*2560*/  FMUL R71, R60, UR17 ;  /* 0x000000113c477c20 */ /* 0x000fe20008400000 */
[----:B------:R-:W-:Y:S01]  /*2570*/  ISETP.GT.U32.AND.EX P2, PT, R151, RZ, PT, P2 ;  /* 0x000000ff9700720c */ /* 0x000fe20003f44120 */
[----:B------:R-:W-:Y:S01]  /*2580*/  FADD R128, R128, -R57 ;  /* 0x8000003980807221 */ /* 0x000fe20000000000 */
[----:B------:R-:W-:Y:S02]  /*2590*/  FSEL R67, R67, -INF , !P3 ;  /* 0xff80000043437808 */ /* 0x000fe40005800000 */
[----:B------:R-:W-:-:S02]  /*25a0*/  ISETP.GT.U32.AND.EX P6, PT, R146, RZ, PT, P6 ;  /* 0x000000ff9200720c */ /* 0x000fc40003fc4160 */
[----:B------:R-:W-:Y:S01]  /*25b0*/  LOP3.LUT P3, RZ, R56, 0x1, RZ, 0xc0, !PT ;  /* 0x0000000138ff7812 */ /* 0x000fe2000786c0ff */
[----:B------:R-:W-:Y:S01]  /*25c0*/  FADD R140, R140, -R57 ;  /* 0x800000398c8c7221 */ /* 0x000fe20000000000 */
[----:B------:R-:W-:Y:S02]  /*25d0*/  SHF.R.U32.HI R56, RZ, 0xe, R51 ;  /* 0x0000000eff387819 */ /* 0x000fe40000011633 */
[----:B------:R-:W-:Y:S02]  /*25e0*/  FMNMX R87, R41, R82, !PT ;  /* 0x0000005229577209 */ /* 0x000fe40007800000 */
[-C--:B------:R-:W-:Y:S02]  /*25f0*/  ISETP.GT.U32.AND P4, PT, R129, R120.reuse, PT ;  /* 0x000000788100720c */ /* 0x080fe40003f84070 */
[----:B------:R-:W-:Y:S01]  /*2600*/  FSEL R48, R48, -INF , !P2 ;  /* 0xff80000030307808 */ /* 0x000fe20005000000 */
[--C-:B------:R-:W-:Y:S01]  /*2610*/  FADD R127, R127, -R57.reuse ;  /* 0x800000397f7f7221 */ /* 0x100fe20000000000 */
[----:B------:R-:W-:Y:S01]  /*2620*/  ISETP.GT.U32.AND P2, PT, R161, R120, PT ;  /* 0x00000078a100720c */ /* 0x000fe20003f44070 */
[----:B------:R-:W-:Y:S01]  /*2630*/  FMUL R82, R128, 1.4426950216293334961 ;  /* 0x3fb8aa3b80527820 */ /* 0x000fe20000400000 */
[----:B------:R-:W-:Y:S01]  /*2640*/  ISETP.GT.U32.AND.EX P0, PT, R146, RZ, PT, P0 ;  /* 0x000000ff9200720c */ /* 0x000fe20003f04100 */
[----:B------:R-:W-:Y:S01]  /*2650*/  FMUL R52, R52, UR17 ;  /* 0x0000001134347c20 */ /* 0x000fe20008400000 */
[----:B------:R-:W-:Y:S01]  /*2660*/  FSEL R71, R71, -INF , !P6 ;  /* 0xff80000047477808 */ /* 0x000fe20007000000 */
[----:B------:R-:W-:Y:S01]  /*2670*/  FADD R136, R136, -R57 ;  /* 0x8000003988887221 */ /* 0x000fe20000000000 */
[----:B------:R-:W-:Y:S01]  /*2680*/  LOP3.LUT P6, RZ, R56, 0x1, RZ, 0xc0, !PT ;  /* 0x0000000138ff7812 */ /* 0x000fe200078cc0ff */
[----:B------:R-:W-:Y:S01]  /*2690*/  FMUL R56, R140, 1.4426950216293334961 ;  /* 0x3fb8aa3b8c387820 */ /* 0x000fe20000400000 */
[----:B------:R-:W-:-:S02]  /*26a0*/  SHF.R.U32.HI R63, RZ, 0x6, R51 ;  /* 0x00000006ff3f7819 */ /* 0x000fc40000011633 */
[----:B------:R-:W-:Y:S02]  /*26b0*/  FMNMX R128, R44, R87, !PT ;  /* 0x000000572c807209 */ /* 0x000fe40007800000 */
[----:B------:R-:W-:Y:S01]  /*26c0*/  ISETP.GT.U32.AND P5, PT, R141, R120, PT ;  /* 0x000000788d00720c */ /* 0x000fe20003fa4070 */
[----:B------:R-:W-:Y:S01]  /*26d0*/  IMAD.WIDE R140, R117, 0x2, R102 ;  /* 0x00000002758c7825 */ /* 0x000fe200078e0266 */
[----:B------:R-:W-:-:S03]  /*26e0*/  ISETP.GT.U32.AND.EX P4, PT, R149, RZ, PT, P4 ;  /* 0x000000ff9500720c */ /* 0x000fc60003f84140 */
[----:B------:R-:W-:Y:S01]  /*26f0*/  FMUL R127, R127, 1.4426950216293334961 ;  /* 0x3fb8aa3b7f7f7820 */ /* 0x000fe20000400000 */
[----:B------:R-:W-:Y:S02]  /*2700*/  ISETP.GT.U32.AND.EX P2, PT, R146, RZ, PT, P2 ;  /* 0x000000ff9200720c */ /* 0x000fe40003f44120 */
[----:B------:R-:W-:Y:S01]  /*2710*/  SHF.R.U32.HI R59, RZ, 0xa, R51 ;  /* 0x0000000aff3b7819 */ /* 0x000fe20000011633 */
[----:B------:R-:W-:Y:S01]  /*2720*/  IMAD.WIDE R134, R117, 0x2, R98 ;  /* 0x0000000275867825 */ /* 0x000fe200078e0262 */
[----:B------:R-:W-:-:S03]  /*2730*/  FSEL R86, R86, -INF , !P0 ;  /* 0xff80000056567808 */ /* 0x000fc60004000000 */
[----:B------:R-:W-:Y:S01]  /*2740*/  FADD R130, R130, -R57 ;  /* 0x8000003982827221 */ /* 0x000fe20000000000 */
[----:B------:R-:W-:Y:S01]  /*2750*/  LOP3.LUT P0, RZ, R63, 0x1, RZ, 0xc0, !PT ;  /* 0x000000013fff7812 */ /* 0x000fe2000780c0ff */
[----:B------:R-:W-:Y:S01]  /*2760*/  FMUL R63, R136, 1.4426950216293334961 ;  /* 0x3fb8aa3b883f7820 */ /* 0x000fe20000400000 */
[----:B------:R-:W-:Y:S01]  /*2770*/  FMNMX R87, R45, R128, !PT ;  /* 0x000000802d577209 */ /* 0x000fe20007800000 */
[----:B------:R0:W-:Y:S01]  /*2780*/  MUFU.EX2 R65, R133 ;  /* 0x0000008500417308 */ /* 0x0001e20000000800 */
[----:B------:R-:W-:Y:S01]  /*2790*/  FSEL R52, R52, -INF , !P4 ;  /* 0xff80000034347808 */ /* 0x000fe20006000000 */
[----:B------:R-:W-:Y:S01]  /*27a0*/  IMAD.WIDE R136, R117, 0x2, R100 ;  /* 0x0000000275887825 */ /* 0x000fe200078e0264 */
[----:B------:R-:W-:Y:S01]  /*27b0*/  ISETP.GT.U32.AND P4, PT, R163, R120, PT ;  /* 0x00000078a300720c */ /* 0x000fe20003f84070 */
[----:B------:R1:W3:Y:S01]  /*27c0*/  LDG.E.U16 R129, desc[UR12][R140.64] ;  /* 0x0000000c8c817981 */ /* 0x0002e2000c1e1500 */
[----:B------:R-:W-:Y:S02]  /*27d0*/  FSEL R79, R79, -INF , !P2 ;  /* 0xff8000004f4f7808 */ /* 0x000fe40005000000 */
[----:B------:R-:W-:Y:S01]  /*27e0*/  LOP3.LUT P2, RZ, R59, 0x1, RZ, 0xc0, !PT ;  /* 0x000000013bff7812 */ /* 0x000fe2000784c0ff */
[----:B------:R-:W-:Y:S01]  /*27f0*/  FMUL R68, R130, 1.4426950216293334961 ;  /* 0x3fb8aa3b82447820 */ /* 0x000fe20000400000 */
[----:B0-----:R-:W-:Y:S01]  /*2800*/  FADD R133, R126, -R57 ;  /* 0x800000397e857221 */ /* 0x001fe20000000000 */
[----:B------:R0:W-:Y:S01]  /*2810*/  MUFU.EX2 R59, R127 ;  /* 0x0000007f003b7308 */ /* 0x0001e20000000800 */
[----:B------:R-:W-:Y:S01]  /*2820*/  ISETP.GT.U32.AND.EX P4, PT, R146, RZ, PT, P4 ;  /* 0x000000ff9200720c */ /* 0x000fe20003f84140 */
[----:B------:R-:W-:Y:S01]  /*2830*/  IMAD.WIDE R130, R117, 0x2, R106 ;  /* 0x0000000275827825 */ /* 0x000fe200078e026a */
[----:B------:R-:W-:Y:S01]  /*2840*/  SHF.R.U32.HI R60, RZ, 0xb, R51 ;  /* 0x0000000bff3c7819 */ /* 0x000fe20000011633 */
[----:B------:R4:W5:Y:S01]  /*2850*/  LDG.E.U16 R132, desc[UR12][R136.64] ;  /* 0x0000000c88847981 */ /* 0x000962000c1e1500 */
[----:B-1----:R-:W-:Y:S01]  /*2860*/  FMNMX R140, R48, R87, !PT ;  /* 0x00000057308c7209 */ /* 0x002fe20007800000 */
[----:B------:R-:W-:Y:S01]  /*2870*/  FMUL R139, R133, 1.4426950216293334961 ;  /* 0x3fb8aa3b858b7820 */ /* 0x000fe20000400000 */
[--C-:B------:R-:W-:Y:S01]  /*2880*/  FADD R133, R125, -R57.reuse ;  /* 0x800000397d857221 */ /* 0x100fe20000000000 */
[----:B0-----:R0:W3:Y:S01]  /*2890*/  LDG.E.U16 R127, desc[UR12][R134.64] ;  /* 0x0000000c867f7981 */ /* 0x0010e2000c1e1500 */
[----:B------:R-:W-:Y:S01]  /*28a0*/  FADD R142, R142, -R57 ;  /* 0x800000398e8e7221 */ /* 0x000fe20000000000 */
[----:B------:R-:W-:Y:S01]  /*28b0*/  FMNMX R125, R49, R140, !PT ;  /* 0x0000008c317d7209 */ /* 0x000fe20007800000 */
[----:B------:R-:W-:Y:S01]  /*28c0*/  IMAD.WIDE R140, R117, 0x2, R2 ;  /* 0x00000002758c7825 */ /* 0x000fe200078e0202 */
[----:B------:R-:W-:Y:S01]  /*28d0*/  FSEL R75, R75, -INF , !P4 ;  /* 0xff8000004b4b7808 */ /* 0x000fe20006000000 */
[----:B------:R-:W5:Y:S02]  /*28e0*/  LDG.E.U16 R131, desc[UR12][R130.64] ;  /* 0x0000000c82837981 */ /* 0x000f64000c1e1500 */
[----:B----4-:R-:W-:-:S04]  /*28f0*/  IMAD.WIDE R136, R117, 0x2, R108 ;  /* 0x0000000275887825 */ /* 0x010fc800078e026c */
[----:B0-----:R-:W-:Y:S01]  /*2900*/  IMAD.WIDE R134, R117, 0x2, R104 ;  /* 0x0000000275867825 */ /* 0x001fe200078e0268 */
[----:B------:R-:W-:-:S03]  /*2910*/  LOP3.LUT P4, RZ, R60, 0x1, RZ, 0xc0, !PT ;  /* 0x000000013cff7812 */ /* 0x000fc6000788c0ff */
[----:B------:R-:W-:Y:S01]  /*2920*/  FMUL R60, R142, 1.4426950216293334961 ;  /* 0x3fb8aa3b8e3c7820 */ /* 0x000fe20000400000 */
[----:B------:R-:W4:Y:S01]  /*2930*/  LDG.E.U16 R128, desc[UR12][R136.64] ;  /* 0x0000000c88807981 */ /* 0x000f22000c1e1500 */
[----:B------:R-:W-:-:S03]  /*2940*/  FMNMX R142, R52, R125, !PT ;  /* 0x0000007d348e7209 */ /* 0x000fc60007800000 */
[----:B------:R0:W3:Y:S04]  /*2950*/  LDG.E.U16 R126, desc[UR12][R134.64] ;  /* 0x0000000c867e7981 */ /* 0x0000e8000c1e1500 */
[----:B------:R1:W4:Y:S01]  /*2960*/  LDG.E.U16 R125, desc[UR12][R140.64] ;  /* 0x0000000c8c7d7981 */ /* 0x000322000c1e1500 */
[----:B------:R-:W-:Y:S01]  /*2970*/  FMNMX R142, R53, R142, !PT ;  /* 0x0000008e358e7209 */ /* 0x000fe20007800000 */
[----:B------:R-:W-:Y:S01]  /*2980*/  FMUL R143, R133, 1.4426950216293334961 ;  /* 0x3fb8aa3b858f7820 */ /* 0x000fe20000400000 */
[----:B------:R-:W-:Y:S01]  /*2990*/  ISETP.GT.U32.AND.EX P5, PT, R146, RZ, PT, P5 ;  /* 0x000000ff9200720c */ /* 0x000fe20003fa4150 */
[--C-:B------:R-:W-:Y:S01]  /*29a0*/  FADD R50, R50, -R57.reuse ;  /* 0x8000003932327221 */ /* 0x100fe20000000000 */
[----:B------:R-:W-:Y:S01]  /*29b0*/  FMNMX R142, R55, R142, !PT ;  /* 0x0000008e378e7209 */ /* 0x000fe20007800000 */
[----:B0-----:R-:W-:Y:S01]  /*29c0*/  FADD R134, R46, -R57 ;  /* 0x800000392e867221 */ /* 0x001fe20000000000 */
[----:B------:R-:W-:Y:S01]  /*29d0*/  FMUL R80, R80, UR17 ;  /* 0x0000001150507c20 */ /* 0x000fe20008400000 */
[----:B------:R-:W-:Y:S01]  /*29e0*/  FMUL R81, R81, UR17 ;  /* 0x0000001151517c20 */ /* 0x000fe20008400000 */
[----:B------:R-:W-:Y:S01]  /*29f0*/  FMNMX R142, R67, R142, !PT ;  /* 0x0000008e438e7209 */ /* 0x000fe20007800000 */
[----:B------:R-:W-:Y:S01]  /*2a00*/  FMUL R133, R69, UR17 ;  /* 0x0000001145857c20 */ /* 0x000fe20008400000 */
[----:B------:R-:W-:Y:S01]  /*2a10*/  FMUL R84, R84, UR17 ;  /* 0x0000001154547c20 */ /* 0x000fe20008400000 */
[----:B------:R-:W-:Y:S01]  /*2a20*/  FMUL R85, R85, UR17 ;  /* 0x0000001155557c20 */ /* 0x000fe20008400000 */
[----:B------:R-:W-:Y:S01]  /*2a30*/  FMNMX R142, R71, R142, !PT ;  /* 0x0000008e478e7209 */ /* 0x000fe20007800000 */
[----:B------:R-:W-:Y:S01]  /*2a40*/  BAR.SYNC.DEFER_BLOCKING 0x0 ;  /* 0x0000000000007b1d */ /* 0x000fe20000010000 */
[----:B------:R-:W-:-:S02]  /*2a50*/  FSEL R130, R133, -INF , !P5 ;  /* 0xff80000085827808 */ /* 0x000fc40006800000 */
[----:B------:R-:W-:Y:S02]  /*2a60*/  FMNMX R142, R75, R142, !PT ;  /* 0x0000008e4b8e7209 */ /* 0x000fe40007800000 */
[--C-:B------:R-:W-:Y:S02]  /*2a70*/  SHF.R.U32.HI R133, RZ, 0x3, R51.reuse ;  /* 0x00000003ff857819 */ /* 0x100fe40000011633 */
[----:B------:R-:W-:Y:S02]  /*2a80*/  FMNMX R142, R79, R142, !PT ;  /* 0x0000008e4f8e7209 */ /* 0x000fe40007800000 */
[----:B------:R-:W-:Y:S02]  /*2a90*/  LOP3.LUT P5, RZ, R133, 0x1, RZ, 0xc0, !PT ;  /* 0x0000000185ff7812 */ /* 0x000fe400078ac0ff */
[----:B------:R-:W-:Y:S01]  /*2aa0*/  FMNMX R133, R83, R142, !PT ;  /* 0x0000008e53857209 */ /* 0x000fe20007800000 */
[----:B------:R-:W-:Y:S01]  /*2ab0*/  FMUL R46, R72, UR17 ;  /* 0x00000011482e7c20 */ /* 0x000fe20008400000 */
[----:B------:R-:W-:-:S02]  /*2ac0*/  SHF.R.U32.HI R51, RZ, 0x2, R51 ;  /* 0x00000002ff337819 */ /* 0x000fc40000011633 */
[----:B------:R-:W-:Y:S01]  /*2ad0*/  FMNMX R133, R86, R133, !PT ;  /* 0x0000008556857209 */ /* 0x000fe20007800000 */
[----:B------:R-:W-:Y:S01]  /*2ae0*/  FMUL R135, R50, 1.4426950216293334961 ;  /* 0x3fb8aa3b32877820 */ /* 0x000fe20000400000 */
[----:B------:R-:W-:Y:S01]  /*2af0*/  FMUL R50, R73, UR17 ;  /* 0x0000001149327c20 */ /* 0x000fe20008400000 */
[----:B------:R-:W-:Y:S01]  /*2b00*/  FSEL R46, R46, -INF , !P3 ;  /* 0xff8000002e2e7808 */ /* 0x000fe20005800000 */
[----:B------:R-:W-:Y:S01]  /*2b10*/  FMUL R72, R134, 1.4426950216293334961 ;  /* 0x3fb8aa3b86487820 */ /* 0x000fe20000400000 */
[----:B------:R-:W-:Y:S01]  /*2b20*/  FMNMX R133, R130, R133, !PT ;  /* 0x0000008582857209 */ /* 0x000fe20007800000 */
[--C-:B------:R-:W-:Y:S01]  /*2b30*/  FADD R134, R43, -R57.reuse ;  /* 0x800000392b867221 */ /* 0x100fe20000000000 */
[----:B------:R-:W-:Y:S01]  /*2b40*/  LOP3.LUT P3, RZ, R51, 0x1, RZ, 0xc0, !PT ;  /* 0x0000000133ff7812 */ /* 0x000fe2000786c0ff */
[----:B------:R-:W-:Y:S01]  /*2b50*/  FMUL R51, R77, UR17 ;  /* 0x000000114d337c20 */ /* 0x000fe20008400000 */
[----:B------:R-:W-:Y:S01]  /*2b60*/  FMUL R43, R76, UR17 ;  /* 0x000000114c2b7c20 */ /* 0x000fe20008400000 */
[----:B------:R-:W-:Y:S01]  /*2b70*/  FADD R77, R42, -R57 ;  /* 0x800000392a4d7221 */ /* 0x000fe20000000000 */
[----:B------:R-:W-:-:S02]  /*2b80*/  FSEL R42, R50, -INF , !P6 ;  /* 0xff800000322a7808 */ /* 0x000fc40007000000 */
[----:B------:R-:W-:Y:S01]  /*2b90*/  FMNMX R133, R46, R133, !PT ;  /* 0x000000852e857209 */ /* 0x000fe20007800000 */
[----:B------:R-:W-:Y:S01]  /*2ba0*/  FMUL R76, R134, 1.4426950216293334961 ;  /* 0x3fb8aa3b864c7820 */ /* 0x000fe20000400000 */
[----:B------:R-:W-:Y:S02]  /*2bb0*/  FSEL R43, R43, -INF , !P4 ;  /* 0xff8000002b2b7808 */ /* 0x000fe40006000000 */
[----:B------:R-:W-:Y:S01]  /*2bc0*/  FMNMX R50, R42, R133, !PT ;  /* 0x000000852a327209 */ /* 0x000fe20007800000 */
[----:B------:R-:W-:Y:S01]  /*2bd0*/  FADD R134, R38, -R57 ;  /* 0x8000003926867221 */ /* 0x000fe20000000000 */
[----:B------:R-:W-:Y:S02]  /*2be0*/  FSEL R38, R51, -INF , !P2 ;  /* 0xff80000033267808 */ /* 0x000fe40005000000 */
[----:B------:R-:W-:Y:S02]  /*2bf0*/  FMNMX R51, R43, R50, !PT ;  /* 0x000000322b337209 */ /* 0x000fe40007800000 */
[----:B------:R-:W-:-:S02]  /*2c00*/  FSEL R50, R80, -INF , !P1 ;  /* 0xff80000050327808 */ /* 0x000fc40004800000 */
[----:B------:R-:W-:Y:S01]  /*2c10*/  FMNMX R51, R38, R51, !PT ;  /* 0x0000003326337209 */ /* 0x000fe20007800000 */
[----:B------:R0:W-:Y:S01]  /*2c20*/  MUFU.EX2 R73, R135 ;  /* 0x0000008700497308 */ /* 0x0001e20000000800 */
[--C-:B------:R-:W-:Y:S01]  /*2c30*/  FADD R133, R31, -R57.reuse ;  /* 0x800000391f857221 */ /* 0x100fe20000000000 */
[----:B------:R-:W-:Y:S01]  /*2c40*/  FSEL R31, R81, -INF , !P0 ;  /* 0xff800000511f7808 */ /* 0x000fe20004000000 */
[----:B0-----:R-:W-:Y:S01]  /*2c50*/  FMUL R135, R134, 1.4426950216293334961 ;  /* 0x3fb8aa3b86877820 */ /* 0x001fe20000400000 */
[----:B------:R-:W-:Y:S02]  /*2c60*/  FMNMX R134, R50, R51, !PT ;  /* 0x0000003332867209 */ /* 0x000fe40007800000 */
[----:B------:R-:W-:Y:S02]  /*2c70*/  FSEL R51, R84, -INF , !P5 ;  /* 0xff80000054337808 */ /* 0x000fe40006800000 */
[----:B------:R-:W-:Y:S01]  /*2c80*/  FMNMX R134, R31, R134, !PT ;  /* 0x000000861f867209 */ /* 0x000fe20007800000 */
[----:B------:R-:W-:Y:S01]  /*2c90*/  FADD R84, R30, -R57 ;  /* 0x800000391e547221 */ /* 0x000fe20000000000 */
[----:B------:R-:W-:-:S02]  /*2ca0*/  FSEL R30, R85, -INF , !P3 ;  /* 0xff800000551e7808 */ /* 0x000fc40005800000 */
[----:B------:R-:W-:Y:S01]  /*2cb0*/  FMNMX R85, R51, R134, !PT ;  /* 0x0000008633557209 */ /* 0x000fe20007800000 */
[----:B------:R-:W-:Y:S01]  /*2cc0*/  FMUL R81, R133, 1.4426950216293334961 ;  /* 0x3fb8aa3b85517820 */ /* 0x000fe20000400000 */
[--C-:B------:R-:W-:Y:S02]  /*2cd0*/  FADD R133, R29, -R57.reuse ;  /* 0x800000391d857221 */ /* 0x100fe40000000000 */
[----:B------:R-:W-:Y:S02]  /*2ce0*/  FMNMX R29, R30, R85, !PT ;  /* 0x000000551e1d7209 */ /* 0x000fe40007800000 */
[----:B------:R-:W-:Y:S01]  /*2cf0*/  FMUL R85, R133, 1.4426950216293334961 ;  /* 0x3fb8aa3b85557820 */ /* 0x000fe20000400000 */
[--C-:B------:R-:W-:Y:S02]  /*2d00*/  FADD R133, R34, -R57.reuse ;  /* 0x8000003922857221 */ /* 0x100fe40000000000 */
[----:B------:R-:W0:Y:S01]  /*2d10*/  SHFL.BFLY PT, R34, R29, 0x2, 0x1f ;  /* 0x0c401f001d227f89 */ /* 0x000e2200000e0000 */
[----:B------:R-:W-:Y:S01]  /*2d20*/  FADD R66, R66, -R57 ;  /* 0x8000003942427221 */ /* 0x000fe20000000000 */
[----:B0-----:R-:W-:-:S05]  /*2d30*/  FMNMX R34, R29, R34, !PT ;  /* 0x000000221d227209 */ /* 0x001fca0007800000 */
[----:B------:R-:W0:Y:S01]  /*2d40*/  SHFL.BFLY PT, R29, R34, 0x1, 0x1f ;  /* 0x0c201f00221d7f89 */ /* 0x000e2200000e0000 */
[--C-:B------:R-:W-:Y:S01]  /*2d50*/  FADD R70, R70, -R57.reuse ;  /* 0x8000003946467221 */ /* 0x100fe20000000000 */
[----:B------:R1:W-:Y:S02]  /*2d60*/  MUFU.EX2 R87, R139 ;  /* 0x0000008b00577308 */ /* 0x0003e40000000800 */
[----:B-1----:R-:W-:Y:S01]  /*2d70*/  FMUL R139, R66, 1.4426950216293334961 ;  /* 0x3fb8aa3b428b7820 */ /* 0x002fe20000400000 */
[----:B------:R-:W-:Y:S01]  /*2d80*/  FMUL R66, R70, 1.4426950216293334961 ;  /* 0x3fb8aa3b46427820 */ /* 0x000fe20000400000 */
[----:B------:R-:W-:Y:S01]  /*2d90*/  FADD R74, R74, -R57 ;  /* 0x800000394a4a7221 */ /* 0x000fe20000000000 */
[----:B0-----:R-:W-:-:S04]  /*2da0*/  FMNMX R70, R34, R29, !PT ;  /* 0x0000001d22467209 */ /* 0x001fc80007800000 */
[----:B------:R-:W-:Y:S01]  /*2db0*/  FMNMX R70, R70, R123, !PT ;  /* 0x0000007b46467209 */ /* 0x000fe20007800000 */
[----:B------:R-:W-:-:S04]  /*2dc0*/  FADD R78, R78, -R57 ;  /* 0x800000394e4e7221 */ /* 0x000fc80000000000 */
[----:B------:R-:W-:Y:S01]  /*2dd0*/  FADD R24, R24, -R70 ;  /* 0x8000004618187221 */ /* 0x000fe20000000000 */
[--C-:B------:R-:W-:Y:S01]  /*2de0*/  FADD R35, R35, -R57.reuse ;  /* 0x8000003923237221 */ /* 0x100fe20000000000 */
[----:B------:R-:W-:Y:S02]  /*2df0*/  FMUL R141, R74, 1.4426950216293334961 ;  /* 0x3fb8aa3b4a8d7820 */ /* 0x000fe40000400000 */
[----:B------:R-:W-:Y:S01]  /*2e00*/  FMUL R24, R24, 1.4426950216293334961 ;  /* 0x3fb8aa3b18187820 */ /* 0x000fe20000400000 */
[----:B--2---:R-:W-:Y:S01]  /*2e10*/  STS.U16 [R111+UR7+0x1000], R138 ;  /* 0x0010008a6f007988 */ /* 0x004fe20008000407 */
[----:B------:R-:W-:Y:S01]  /*2e20*/  FMUL R74, R78, 1.4426950216293334961 ;  /* 0x3fb8aa3b4e4a7820 */ /* 0x000fe20000400000 */
[----:B------:R-:W-:Y:S01]  /*2e30*/  FADD R4, -R57, R4 ;  /* 0x0000000439047221 */ /* 0x000fe20000000100 */
[----:B------:R0:W-:Y:S01]  /*2e40*/  MUFU.EX2 R78, R24 ;  /* 0x00000018004e7308 */ /* 0x0001e20000000800 */
[--C-:B------:R-:W-:Y:S01]  /*2e50*/  FADD R75, R75, -R70.reuse ;  /* 0x800000464b4b7221 */ /* 0x100fe20000000000 */
[--C-:B------:R-:W-:Y:S01]  /*2e60*/  FADD R124, R124, -R57.reuse ;  /* 0x800000397c7c7221 */ /* 0x100fe20000000000 */
[----:B------:R-:W-:Y:S01]  /*2e70*/  FADD R62, R62, -R57 ;  /* 0x800000393e3e7221 */ /* 0x000fe20000000000 */
[--C-:B------:R-:W-:Y:S01]  /*2e80*/  FADD R67, R67, -R70.reuse ;  /* 0x8000004643437221 */ /* 0x100fe20000000000 */
[--C-:B------:R-:W-:Y:S01]  /*2e90*/  FADD R71, R71, -R70.reuse ;  /* 0x8000004647477221 */ /* 0x100fe20000000000 */
[--C-:B------:R-:W-:Y:S01]  /*2ea0*/  FADD R79, R79, -R70.reuse ;  /* 0x800000464f4f7221 */ /* 0x100fe20000000000 */
[--C-:B------:R-:W-:Y:S01]  /*2eb0*/  FADD R83, R83, -R70.reuse ;  /* 0x8000004653537221 */ /* 0x100fe20000000000 */
[--C-:B------:R-:W-:Y:S01]  /*2ec0*/  FADD R86, R86, -R70.reuse ;  /* 0x8000004656567221 */ /* 0x100fe20000000000 */
[--C-:B------:R-:W-:Y:S01]  /*2ed0*/  FADD R130, R130, -R70.reuse ;  /* 0x8000004682827221 */ /* 0x100fe20000000000 */
[----:B0-----:R-:W-:Y:S01]  /*2ee0*/  FADD R24, -R70, R123 ;  /* 0x0000007b46187221 */ /* 0x001fe20000000100 */
[----:B------:R-:W-:Y:S01]  /*2ef0*/  FMUL R134, R35, 1.4426950216293334961 ;  /* 0x3fb8aa3b23867820 */ /* 0x000fe20000400000 */
[--C-:B------:R-:W-:Y:S01]  /*2f00*/  FADD R39, R39, -R57.reuse ;  /* 0x8000003927277221 */ /* 0x100fe20000000000 */
[--C-:B------:R-:W-:Y:S01]  /*2f10*/  FADD R47, R47, -R57.reuse ;  /* 0x800000392f2f7221 */ /* 0x100fe20000000000 */
[--C-:B------:R-:W-:Y:S01]  /*2f20*/  FADD R54, R54, -R57.reuse ;  /* 0x8000003936367221 */ /* 0x100fe20000000000 */
[--C-:B------:R-:W-:Y:S01]  /*2f30*/  FADD R35, R58, -R57.reuse ;  /* 0x800000393a237221 */ /* 0x100fe20000000000 */
[----:B------:R-:W-:Y:S01]  /*2f40*/  FADD R28, R28, -R57 ;  /* 0x800000391c1c7221 */ /* 0x000fe20000000000 */
[----:B------:R-:W-:Y:S01]  /*2f50*/  FMUL R4, R4, 1.4426950216293334961 ;  /* 0x3fb8aa3b04047820 */ /* 0x000fe20000400000 */
[--C-:B------:R-:W-:Y:S01]  /*2f60*/  FADD R25, R25, -R70.reuse ;  /* 0x8000004619197221 */ /* 0x100fe20000000000 */
        /* <DEDUP_REMOVED lines=22> */
[----:B------:R-:W-:Y:S01]  /*30d0*/  FADD R30, R30, -R70 ;  /* 0x800000461e1e7221 */ /* 0x000fe20000000000 */
[----:B------:R-:W-:Y:S01]  /*30e0*/  FMUL R75, R75, 1.4426950216293334961 ;  /* 0x3fb8aa3b4b4b7820 */ /* 0x000fe20000400000 */
        /* <DEDUP_REMOVED lines=41> */
[----:B------:R-:W0:Y:S08]  /*3380*/  MUFU.EX2 R4, R4 ;  /* 0x0000000400047308 */ /* 0x000e300000000800 */
[----:B------:R-:W-:Y:S01]  /*3390*/  MUFU.EX2 R156, R75 ;  /* 0x0000004b009c7308 */ /* 0x000fe20000000800 */
[----:B---3--:R1:W-:Y:S04]  /*33a0*/  STS.U16 [R111+UR7+0x1400], R126 ;  /* 0x0014007e6f007988 */ /* 0x0083e80008000407 */
[----:B------:R-:W-:Y:S04]  /*33b0*/  STS.U16 [R112+UR7+0x1100], R127 ;  /* 0x0011007f70007988 */ /* 0x000fe80008000407 */
[----:B-----5:R-:W-:Y:S04]  /*33c0*/  STS.U16 [R112+UR7+0x1500], R131 ;  /* 0x0015008370007988 */ /* 0x020fe80008000407 */
[----:B------:R-:W-:Y:S04]  /*33d0*/  STS.U16 [R113+UR7+0x1200], R132 ;  /* 0x0012008471007988 */ /* 0x000fe80008000407 */
[----:B----4-:R-:W-:Y:S04]  /*33e0*/  STS.U16 [R113+UR7+0x1600], R128 ;  /* 0x0016008071007988 */ /* 0x010fe80008000407 */
[----:B------:R-:W-:Y:S04]  /*33f0*/  STS.U16 [R114+UR7+0x1300], R129 ;  /* 0x0013008172007988 */ /* 0x000fe80008000407 */
[----:B------:R-:W-:Y:S01]  /*3400*/  STS.U16 [R114+UR7+0x1700], R125 ;  /* 0x0017007d72007988 */ /* 0x000fe20008000407 */
[----:B------:R2:W-:Y:S06]  /*3410*/  MEMBAR.ALL.CTA ;  /* 0x0000000000007992 */ /* 0x0005ec0000008000 */
[----:B--2---:R-:W2:Y:S01]  /*3420*/  FENCE.VIEW.ASYNC.S ;  /* 0x00000000000073c6 */ /* 0x004ea20000000000 */
[----:B------:R-:W3:Y:S08]  /*3430*/  MUFU.EX2 R165, R24 ;  /* 0x0000001800a57308 */ /* 0x000ef00000000800 */
[----:B------:R-:W-:Y:S08]  /*3440*/  MUFU.EX2 R69, R143 ;  /* 0x0000008f00457308 */ /* 0x000ff00000000800 */
[----:B------:R-:W-:Y:S08]  /*3450*/  MUFU.EX2 R80, R135 ;  /* 0x0000008700507308 */ /* 0x000ff00000000800 */
[----:B------:R-:W-:Y:S08]  /*3460*/  MUFU.EX2 R158, R83 ;  /* 0x00000053009e7308 */ /* 0x000ff00000000800 */
[----:B------:R-:W-:Y:S08]  /*3470*/  MUFU.EX2 R75, R130 ;  /* 0x00000082004b7308 */ /* 0x000ff00000000800 */
[----:B------:R-:W4:Y:S08]  /*3480*/  MUFU.EX2 R56, R56 ;  /* 0x0000003800387308 */ /* 0x000f300000000800 */
[----:B------:R-:W-:Y:S08]  /*3490*/  MUFU.EX2 R60, R60 ;  /* 0x0000003c003c7308 */ /* 0x000ff00000000800 */
[----:B------:R-:W5:Y:S08]  /*34a0*/  MUFU.EX2 R61, R61 ;  /* 0x0000003d003d7308 */ /* 0x000f700000000800 */
[----:B------:R-:W-:Y:S08]  /*34b0*/  MUFU.EX2 R63, R63 ;  /* 0x0000003f003f7308 */ /* 0x000ff00000000800 */
        /* <DEDUP_REMOVED lines=22> */
[----:B------:R4:W2:Y:S08]  /*3620*/  MUFU.EX2 R145, R25 ;  /* 0x0000001900917308 */ /* 0x0008b00000000800 */
[----:B------:R5:W-:Y:S08]  /*3630*/  MUFU.EX2 R140, R27 ;  /* 0x0000001b008c7308 */ /* 0x000bf00000000800 */
[----:B------:R-:W2:Y:S08]  /*3640*/  MUFU.EX2 R147, R26 ;  /* 0x0000001a00937308 */ /* 0x000eb00000000800 */
[----:B------:R-:W-:Y:S08]  /*3650*/  MUFU.EX2 R142, R32 ;  /* 0x00000020008e7308 */ /* 0x000ff00000000800 */
        /* <DEDUP_REMOVED lines=13> */
[----:B------:R-:W2:Y:S08]  /*3730*/  MUFU.EX2 R71, R71 ;  /* 0x0000004700477308 */ /* 0x000eb00000000800 */
[----:B------:R-:W2:Y:S08]  /*3740*/  MUFU.EX2 R79, R79 ;  /* 0x0000004f004f7308 */ /* 0x000eb00000000800 */
        /* <DEDUP_REMOVED lines=8> */
[----:B-1----:R1:W1:Y:S01]  /*37d0*/  MUFU.EX2 R126, R30 ;  /* 0x0000001e007e7308 */ /* 0x0022620000000800 */
[-C--:B0-----:R-:W-:Y:S01]  /*37e0*/  FMUL R90, R90, R4.reuse ;  /* 0x000000045a5a7220 */ /* 0x081fe20000400000 */
[-C--:B------:R-:W-:Y:S01]  /*37f0*/  FMUL R91, R91, R4.reuse ;  /* 0x000000045b5b7220 */ /* 0x080fe20000400000 */
[-C--:B------:R-:W-:Y:S01]  /*3800*/  FMUL R94, R94, R4.reuse ;  /* 0x000000045e5e7220 */ /* 0x080fe20000400000 */
[----:B------:R-:W-:Y:S01]  /*3810*/  FMUL R95, R95, R4 ;  /* 0x000000045f5f7220 */ /* 0x000fe20000400000 */
[-C--:B---3--:R-:W-:Y:S01]  /*3820*/  FMUL R88, R88, R165.reuse ;  /* 0x000000a558587220 */ /* 0x088fe20000400000 */
[-C--:B------:R-:W-:Y:S01]  /*3830*/  FMUL R89, R89, R165.reuse ;  /* 0x000000a559597220 */ /* 0x080fe20000400000 */
[-C--:B------:R-:W-:Y:S01]  /*3840*/  FMUL R92, R92, R165.reuse ;  /* 0x000000a55c5c7220 */ /* 0x080fe20000400000 */
[----:B------:R-:W-:Y:S01]  /*3850*/  FMUL R93, R93, R165 ;  /* 0x000000a55d5d7220 */ /* 0x000fe20000400000 */
[----:B----4-:R-:W-:-:S02]  /*3860*/  F2FP.BF16.F32.PACK_AB R25, R59, R56 ;  /* 0x000000383b19723e */ /* 0x010fc400000010ff */
[----:B-----5:R-:W-:Y:S02]  /*3870*/  F2FP.BF16.F32.PACK_AB R27, R61, R60 ;  /* 0x0000003c3d1b723e */ /* 0x020fe400000010ff */
[----:B--2---:R-:W-:Y:S02]  /*3880*/  F2FP.BF16.F32.PACK_AB R24, R145, R78 ;  /* 0x0000004e9118723e */ /* 0x004fe400000010ff */
[----:B------:R-:W-:Y:S02]  /*3890*/  F2FP.BF16.F32.PACK_AB R26, R147, R140 ;  /* 0x0000008c931a723e */ /* 0x000fe400000010ff */
[----:B------:R-:W-:Y:S02]  /*38a0*/  F2FP.BF16.F32.PACK_AB R28, R149, R142 ;  /* 0x0000008e951c723e */ /* 0x000fe400000010ff */
[----:B------:R-:W-:Y:S02]  /*38b0*/  F2FP.BF16.F32.PACK_AB R29, R64, R63 ;  /* 0x0000003f401d723e */ /* 0x000fe400000010ff */
[----:B-1----:R-:W-:-:S02]  /*38c0*/  F2FP.BF16.F32.PACK_AB R30, R151, R144 ;  /* 0x00000090971e723e */ /* 0x002fc400000010ff */
[----:B------:R-:W-:Y:S02]  /*38d0*/  F2FP.BF16.F32.PACK_AB R31, R68, R65 ;  /* 0x00000041441f723e */ /* 0x000fe400000010ff */
[----:B------:R-:W-:Y:S02]  /*38e0*/  F2FP.BF16.F32.PACK_AB R32, R153, R146 ;  /* 0x000000929920723e */ /* 0x000fe400000010ff */
[----:B------:R-:W-:Y:S02]  /*38f0*/  F2FP.BF16.F32.PACK_AB R33, R87, R82 ;  /* 0x000000525721723e */ /* 0x000fe400000010ff */
[----:B------:R-:W-:Y:S02]  /*3900*/  F2FP.BF16.F32.PACK_AB R34, R155, R148 ;  /* 0x000000949b22723e */ /* 0x000fe400000010ff */
[----:B------:R-:W-:Y:S02]  /*3910*/  F2FP.BF16.F32.PACK_AB R35, R124, R69 ;  /* 0x000000457c23723e */ /* 0x000fe400000010ff */
[----:B------:R-:W-:-:S02]  /*3920*/  F2FP.BF16.F32.PACK_AB R36, R157, R150 ;  /* 0x000000969d24723e */ /* 0x000fc400000010ff */
        /* <DEDUP_REMOVED lines=18> */
[----:B------:R-:W-:Y:S01]  /*3a50*/  F2FP.BF16.F32.PACK_AB R55, R143, R74 ;  /* 0x0000004a8f37723e */ /* 0x000fe200000010ff */
[----:B------:R-:W-:Y:S06]  /*3a60*/  BAR.SYNC.DEFER_BLOCKING 0x0 ;  /* 0x0000000000007b1d */ /* 0x000fec0000010000 */
[----:B------:R-:W-:Y:S01]  /*3a70*/  UMOV UR11, 0x40000040 ;  /* 0x40000040000b7882 */ /* 0x000fe20000000000 */
[----:B------:R-:W-:-:S06]  /*3a80*/  WARPGROUP.ARRIVE ;  /* 0x00000000000079c5 */ /* 0x000fcc0000000000 */
[----:B------:R-:W-:Y:S03]  /*3a90*/  HGMMA.64x16x16.F32.BF16 R88, R24, gdesc[UR8], R88 ;  /* 0x0020000818587df0 */ /* 0x000fe60008701858 */
[----:B------:R-:W-:Y:S03]  /*3aa0*/  HGMMA.64x16x16.F32.BF16 R88, R28, gdesc[UR12], R88 ;  /* 0x0020000c1c587df0 */ /* 0x000fe60008701858 */
[----:B------:R-:W-:Y:S01]  /*3ab0*/  HGMMA.64x16x16.F32.BF16 R88, R32, gdesc[UR16], R88 ;  /* 0x0020001020587df0 */ /* 0x000fe20008701858 */
[----:B------:R-:W-:Y:S01]  /*3ac0*/  FADD R59, R56, R59 ;  /* 0x0000003b383b7221 */ /* 0x000fe20000000000 */
[----:B------:R-:W-:-:S03]  /*3ad0*/  FADD R145, R78, R145 ;  /* 0x000000914e917221 */ /* 0x000fc60000000000 */
[----:B------:R-:W-:Y:S01]  /*3ae0*/  FADD R60, R60, R59 ;  /* 0x0000003b3c3c7221 */ /* 0x000fe20000000000 */
[----:B------:R-:W-:Y:S01]  /*3af0*/  FADD R140, R140, R145 ;  /* 0x000000918c8c7221 */ /* 0x000fe20000000000 */
[----:B------:R-:W-:Y:S02]  /*3b00*/  HGMMA.64x16x16.F32.BF16 R88, R36, gdesc[UR20], R88 ;  /* 0x0020001424587df0 */ /* 0x000fe40008701858 */
[----:B------:R-:W-:Y:S01]  /*3b10*/  FADD R60, R61, R60 ;  /* 0x0000003c3d3c7221 */ /* 0x000fe20000000000 */
[----:B------:R-:W-:-:S03]  /*3b20*/  FADD R147, R147, R140 ;  /* 0x0000008c93937221 */ /* 0x000fc60000000000 */
        /* <DEDUP_REMOVED lines=47> */
[----:B------:R-:W-:Y:S01]  /*3e20*/  HGMMA.64x16x16.F32.BF16 R88, R48, gdesc[UR32], R88 ;  /* 0x0020002030587df0 */ /* 0x000fe20008701858 */
[----:B------:R-:W-:Y:S02]  /*3e30*/  FADD R161, R161, R160 ;  /* 0x000000a0a1a17221 */ /* 0x000fe40000000000 */
[----:B------:R-:W-:Y:S02]  /*3e40*/  FADD R139, R139, R62 ;  /* 0x0000003e8b8b7221 */ /* 0x000fe40000000000 */
[----:B------:R-:W-:Y:S02]  /*3e50*/  FADD R161, R130, R161 ;  /* 0x000000a182a17221 */ /* 0x000fe40000000000 */
[----:B------:R-:W-:Y:S02]  /*3e60*/  FADD R66, R66, R139 ;  /* 0x0000008b42427221 */ /* 0x000fe40000000000 */
[----:B------:R-:W-:-:S02]  /*3e70*/  FADD R162, R162, R161 ;  /* 0x000000a1a2a27221 */ /* 0x000fc40000000000 */
[----:B------:R-:W-:Y:S02]  /*3e80*/  FADD R141, R141, R66 ;  /* 0x000000428d8d7221 */ /* 0x000fe40000000000 */
[----:B------:R-:W-:Y:S02]  /*3e90*/  FADD R162, R123, R162 ;  /* 0x000000a27ba27221 */ /* 0x000fe40000000000 */
[----:B------:R-:W-:Y:S02]  /*3ea0*/  FADD R74, R74, R141 ;  /* 0x0000008d4a4a7221 */ /* 0x000fe40000000000 */
[----:B------:R-:W-:Y:S02]  /*3eb0*/  FADD R163, R163, R162 ;  /* 0x000000a2a3a37221 */ /* 0x000fe40000000000 */
[----:B------:R-:W-:Y:S02]  /*3ec0*/  FADD R74, R143, R74 ;  /* 0x0000004a8f4a7221 */ /* 0x000fe40000000000 */
[----:B------:R-:W-:-:S03]  /*3ed0*/  FADD R163, R126, R163 ;  /* 0x000000a37ea37221 */ /* 0x000fc60000000000 */
[----:B------:R-:W0:Y:S04]  /*3ee0*/  SHFL.BFLY PT, R59, R74, 0x2, 0x1f ;  /* 0x0c401f004a3b7f89 */ /* 0x000e2800000e0000 */
[----:B------:R-:W1:Y:S01]  /*3ef0*/  SHFL.BFLY PT, R56, R163, 0x2, 0x1f ;  /* 0x0c401f00a3387f89 */ /* 0x000e6200000e0000 */
[----:B------:R-:W-:Y:S01]  /*3f00*/  HGMMA.64x16x16.F32.BF16 R88, R52, gdesc[UR36], R88, gsb0 ;  /* 0x0020002434587df0 */ /* 0x000fe20008001858 */
[----:B------:R-:W-:Y:S01]  /*3f10*/  UIADD3 UR4, UP0, UR4, 0x80, URZ ;  /* 0x0000008004047890 */ /* 0x000fe2000ff1e03f */
[----:B0-----:R-:W-:Y:S01]  /*3f20*/  FADD R60, R74, R59 ;  /* 0x0000003b4a3c7221 */ /* 0x001fe20000000000 */
[----:B-1----:R-:W-:-:S04]  /*3f30*/  FADD R56, R163, R56 ;  /* 0x00000038a3387221 */ /* 0x002fc80000000000 */
[----:B------:R-:W0:Y:S01]  /*3f40*/  SHFL.BFLY PT, R61, R60, 0x1, 0x1f ;  /* 0x0c201f003c3d7f89 */ /* 0x000e2200000e0000 */
[----:B------:R-:W-:-:S03]  /*3f50*/  UIADD3.X UR5, URZ, UR5, URZ, UP0, !UPT ;  /* 0x000000053f057290 */ /* 0x000fc600087fe43f */
[----:B------:R-:W1:Y:S01]  /*3f60*/  SHFL.BFLY PT, R59, R56, 0x1, 0x1f ;  /* 0x0c201f00383b7f89 */ /* 0x000e6200000e0000 */
[----:B------:R-:W-:Y:S02]  /*3f70*/  ISETP.LE.U32.AND P0, PT, R115, UR4, PT ;  /* 0x0000000473007c0c */ /* 0x000fe4000bf03070 */
[----:B------:R-:W-:-:S05]  /*3f80*/  IMAD.U32 R62, RZ, RZ, UR5 ;  /* 0x00000005ff3e7e24 */ /* 0x000fca000f8e00ff */
[----:B------:R-:W-:Y:S01]  /*3f90*/  ISETP.GE.U32.AND.EX P0, PT, R62, RZ, PT, P0 ;  /* 0x000000ff3e00720c */ /* 0x000fe20003f06100 */
[----:B------:R-:W-:Y:S02]  /*3fa0*/  IMAD R117, R7, 0x80, R117 ;  /* 0x0000008007757824 */ /* 0x000fe400078e0275 */
[----:B------:R-:W-:Y:S02]  /*3fb0*/  IMAD R119, R5, 0x80, R119 ;  /* 0x0000008005777824 */ /* 0x000fe400078e0277 */
[----:B------:R-:W-:Y:S02]  /*3fc0*/  IMAD.MOV.U32 R123, RZ, RZ, R70 ;  /* 0x000000ffff7b7224 */ /* 0x000fe400078e0046 */
[----:B0-----:R-:W-:Y:S01]  /*3fd0*/  FADD R61, R60, R61 ;  /* 0x0000003d3c3d7221 */ /* 0x001fe20000000000 */
[----:B-1----:R-:W-:-:S03]  /*3fe0*/  FADD R58, R56, R59 ;  /* 0x0000003b383a7221 */ /* 0x002fc60000000000 */
[----:B------:R-:W-:Y:S01]  /*3ff0*/  FFMA R121, R4, R121, R61 ;  /* 0x0000007904797223 */ /* 0x000fe2000000003d */
[----:B------:R-:W-:Y:S02]  /*4000*/  WARPGROUP.DEPBAR.LE gsb0, 0x0 ;  /* 0x00008000000079c5 */ /* 0x000fe40000010000 */
[----:B------:R-:W-:Y:S01]  /*4010*/  FFMA R122, R165, R122, R58 ;  /* 0x0000007aa57a7223 */ /* 0x000fe2000000003a */
[----:B------:R-:W-:Y:S01]  /*4020*/  IMAD.MOV.U32 R4, RZ, RZ, R57 ;  /* 0x000000ffff047224 */ /* 0x000fe200078e0039 */
[----:B------:R-:W-:Y:S06]  /*4030*/  @!P0 BRA `(.L_x_1) ;  /* 0xffffffc800f88947 */ /* 0x000fec000383ffff */
.L_x_0:
[----:B------:R-:W-:Y:S01]  /*4040*/  FMUL R2, R95, 0.25 ;  /* 0x3e8000005f027820 */ /* 0x000fe20000400000 */
[----:B------:R-:W-:Y:S01]  /*4050*/  FSETP.GT.AND P0, PT, |R121|, 8.50705917302346158658e+37, PT ;  /* 0x7e8000007900780b */ /* 0x000fe20003f04200 */
[----:B0-----:R-:W-:Y:S01]  /*4060*/  FMUL R3, R94, 0.25 ;  /* 0x3e8000005e037820 */ /* 0x001fe20000400000 */
[----:B------:R-:W-:Y:S01]  /*4070*/  FSETP.GT.AND P1, PT, |R122|, 8.50705917302346158658e+37, PT ;  /* 0x7e8000007a00780b */ /* 0x000fe20003f24200 */
[----:B------:R-:W-:Y:S01]  /*4080*/  FMUL R4, R91, 0.25 ;  /* 0x3e8000005b047820 */ /* 0x000fe20000400000 */
[----:B------:R-:W-:Y:S01]  /*4090*/  FSEL R10, R2, R95, P0 ;  /* 0x0000005f020a7208 */ /* 0x000fe20000000000 */
[----:B------:R-:W-:Y:S01]  /*40a0*/  FMUL R2, R93, 0.25 ;  /* 0x3e8000005d027820 */ /* 0x000fe20000400000 */
[----:B------:R-:W-:Y:S01]  /*40b0*/  FSEL R94, R3, R94, P0 ;  /* 0x0000005e035e7208 */ /* 0x000fe20000000000 */
[----:B------:R-:W-:Y:S01]  /*40c0*/  FMUL R3, R90, 0.25 ;  /* 0x3e8000005a037820 */ /* 0x000fe20000400000 */
[----:B------:R-:W-:Y:S01]  /*40d0*/  FSETP.GEU.AND P2, PT, R122, 1.175494350822287508e-38, PT ;  /* 0x008000007a00780b */ /* 0x000fe20003f4e000 */
[----:B------:R-:W-:Y:S01]  /*40e0*/  FMUL R5, R88, 0.25 ;  /* 0x3e80000058057820 */ /* 0x000fe20000400000 */
[----:B------:R-:W-:Y:S01]  /*40f0*/  FSEL R8, R2, R93, P1 ;  /* 0x0000005d02087208 */ /* 0x000fe20000800000 */
[----:B------:R-:W-:Y:S01]  /*4100*/  FMUL R2, R89, 0.25 ;  /* 0x3e80000059027820 */ /* 0x000fe20000400000 */
[----:B------:R-:W-:Y:S01]  /*4110*/  FSEL R90, R3, R90, P0 ;  /* 0x0000005a035a7208 */ /* 0x000fe20000000000 */
[----:B------:R-:W-:Y:S01]  /*4120*/  FMUL R3, R92, 0.25 ;  /* 0x3e8000005c037820 */ /* 0x000fe20000400000 */
[----:B------:R-:W-:Y:S01]  /*4130*/  FSETP.GEU.AND P3, PT, R121, 1.175494350822287508e-38, PT ;  /* 0x008000007900780b */ /* 0x000fe20003f6e000 */
[----:B------:R-:W-:Y:S01]  /*4140*/  BAR.SYNC.DEFER_BLOCKING 0x0 ;  /* 0x0000000000007b1d */ /* 0x000fe20000010000 */
[----:B------:R-:W-:Y:S01]  /*4150*/  FSEL R14, R2, R89, P1 ;  /* 0x00000059020e7208 */ /* 0x000fe20000800000 */
[----:B------:R-:W-:Y:S01]  /*4160*/  FMUL R2, R122, 8388608 ;  /* 0x4b0000007a027820 */ /* 0x000fe20000400000 */
[----:B------:R-:W-:Y:S01]  /*4170*/  FSEL R92, R3, R92, P1 ;  /* 0x0000005c035c7208 */ /* 0x000fe20000800000 */
[----:B------:R-:W-:Y:S01]  /*4180*/  FMUL R3, R121, 8388608 ;  /* 0x4b00000079037820 */ /* 0x000fe20000400000 */
[----:B------:R-:W-:-:S03]  /*4190*/  LOP3.LUT R6, R0, 0x7, RZ, 0xc0, !PT ;  /* 0x0000000700067812 */ /* 0x000fc600078ec0ff */
[----:B------:R-:W0:Y:S01]  /*41a0*/  LDC R20, c[0x0][0x278] ;  /* 0x00009e00ff147b82 */ /* 0x000e220000000800 */
[----:B------:R-:W-:Y:S01]  /*41b0*/  FSEL R28, R2, R122, !P2 ;  /* 0x0000007a021c7208 */ /* 0x000fe20005000000 */
[----:B------:R-:W-:Y:S01]  /*41c0*/  ULDC.64 UR4, c[0x0][0x270] ;  /* 0x00009c0000047ab9 */ /* 0x000fe20000000a00 */
[----:B------:R-:W-:Y:S01]  /*41d0*/  FSEL R12, R4, R91, P0 ;  /* 0x0000005b040c7208 */ /* 0x000fe20000000000 */
[----:B------:R-:W-:Y:S01]  /*41e0*/  IMAD.SHL.U32 R4, R0, 0x4, RZ ;  /* 0x0000000400047824 */ /* 0x000fe200078e00ff */
[----:B------:R-:W-:Y:S01]  /*41f0*/  FSEL R30, R3, R121, !P3 ;  /* 0x00000079031e7208 */ /* 0x000fe20005800000 */
[----:B------:R-:W-:Y:S01]  /*4200*/  VIADD R3, R28, 0xc0cafb0d ;  /* 0xc0cafb0d1c037836 */ /* 0x000fe20000000000 */
[----:B------:R-:W-:Y:S01]  /*4210*/  LEA R7, R6, UR7, 0x4 ;  /* 0x0000000706077c11 */ /* 0x000fe2000f8e20ff */
[----:B------:R-:W1:Y:S01]  /*4220*/  LDC.64 R22, c[0x0][0x228] ;  /* 0x00008a00ff167b82 */ /* 0x000e620000000a00 */
[----:B------:R-:W-:Y:S01]  /*4230*/  FSEL R88, R5, R88, P1 ;  /* 0x0000005805587208 */ /* 0x000fe20000800000 */
[----:B------:R-:W-:Y:S01]  /*4240*/  VIADD R5, R30, 0xc0cafb0d ;  /* 0xc0cafb0d1e057836 */ /* 0x000fe20000000000 */
[----:B------:R-:W-:Y:S01]  /*4250*/  FSETP.GEU.AND P5, PT, |R122|, 1.175494350822287508e-38, PT ;  /* 0x008000007a00780b */ /* 0x000fe20003fae200 */
[--C-:B------:R-:W-:Y:S01]  /*4260*/  IMAD R9, R6, -0x8, R7.reuse ;  /* 0xfffffff806097824 */ /* 0x100fe200078e0207 */
[----:B------:R-:W-:Y:S01]  /*4270*/  LOP3.LUT R13, R0, 0x8, RZ, 0xc0, !PT ;  /* 0x00000008000d7812 */ /* 0x000fe200078ec0ff */
[----:B------:R-:W-:Y:S01]  /*4280*/  @P1 FMUL R122, R122, 0.25 ;  /* 0x3e8000007a7a1820 */ /* 0x000fe20000400000 */
[----:B------:R-:W-:Y:S01]  /*4290*/  LOP3.LUT R4, R4, 0x1c0, RZ, 0xc0, !PT ;  /* 0x000001c004047812 */ /* 0x000fe200078ec0ff */
[----:B------:R-:W-:Y:S01]  /*42a0*/  UIMAD UR4, UR6, UR4, URZ ;  /* 0x00000004060472a4 */ /* 0x000fe2000f8e023f */
[----:B------:R-:W-:Y:S01]  /*42b0*/  FSETP.GEU.AND P4, PT, |R121|, 1.175494350822287508e-38, PT ;  /* 0x008000007900780b */ /* 0x000fe20003f8e200 */
[----:B------:R-:W-:Y:S01]  /*42c0*/  IMAD R11, R13, 0x100, R7 ;  /* 0x000001000d0b7824 */ /* 0x000fe200078e0207 */
[----:B------:R-:W-:Y:S01]  /*42d0*/  LOP3.LUT R3, R3, 0xff800000, RZ, 0xc0, !PT ;  /* 0xff80000003037812 */ /* 0x000fe200078ec0ff */
[----:B------:R-:W-:Y:S01]  /*42e0*/  IMAD.IADD R16, R4, 0x1, R9 ;  /* 0x0000000104107824 */ /* 0x000fe200078e0209 */
[----:B------:R-:W-:Y:S01]  /*42f0*/  LOP3.LUT R7, R5, 0xff800000, RZ, 0xc0, !PT ;  /* 0xff80000005077812 */ /* 0x000fe200078ec0ff */
[----:B------:R-:W-:Y:S01]  /*4300*/  @P0 FMUL R121, R121, 0.25 ;  /* 0x3e80000079790820 */ /* 0x000fe20000400000 */
[----:B------:R-:W-:Y:S01]  /*4310*/  I2FP.F32.S32 R5, R3 ;  /* 0x0000000300057245 */ /* 0x000fe20000201400 */
[----:B------:R-:W-:Y:S01]  /*4320*/  IMAD.IADD R3, R28, 0x1, -R3 ;  /* 0x000000011c037824 */ /* 0x000fe200078e0a03 */
[----:B------:R-:W-:Y:S01]  /*4330*/  LOP3.LUT R4, R0, 0xf0, RZ, 0xc0, !PT ;  /* 0x000000f000047812 */ /* 0x000fe200078ec0ff */
[----:B------:R-:W-:Y:S01]  /*4340*/  @!P5 FMUL R122, R122, 16777216 ;  /* 0x4b8000007a7ad820 */ /* 0x000fe20000400000 */
[----:B------:R-:W-:Y:S01]  /*4350*/  LEA.HI R21, R13, R16, RZ, 0x1f ;  /* 0x000000100d157211 */ /* 0x000fe200078ff8ff */
[----:B------:R-:W-:Y:S01]  /*4360*/  IMAD.MOV.U32 R16, RZ, RZ, 0x3dc6b27f ;  /* 0x3dc6b27fff107424 */ /* 0x000fe200078e00ff */
[----:B------:R-:W-:Y:S01]  /*4370*/  FSEL R2, RZ, -23, P2 ;  /* 0xc1b80000ff027808 */ /* 0x000fe20001000000 */
[----:B------:R-:W-:Y:S01]  /*4380*/  FADD R3, R3, -1 ;  /* 0xbf80000003037421 */ /* 0x000fe20000000000 */
[----:B------:R-:W-:Y:S01]  /*4390*/  @!P4 FMUL R121, R121, 16777216 ;  /* 0x4b8000007979c820 */ /* 0x000fe20000400000 */
[----:B------:R-:W-:Y:S01]  /*43a0*/  IMAD R15, R4, 0x8, R11 ;  /* 0x00000008040f7824 */ /* 0x000fe200078e020b */
[----:B------:R-:W-:Y:S01]  /*43b0*/  I2FP.F32.S32 R9, R7 ;  /* 0x0000000700097245 */ /* 0x000fe20000201400 */
[----:B------:R-:W-:Y:S01]  /*43c0*/  FFMA.FTZ R4, R3, R16, -0.16845393180847167969 ;  /* 0xbe2c7f3003047423 */ /* 0x000fe20000010010 */
[----:B------:R-:W2:Y:S01]  /*43d0*/  MUFU.RCP R11, R122 ;  /* 0x0000007a000b7308 */ /* 0x000ea20000001000 */
[----:B------:R-:W-:Y:S01]  /*43e0*/  FFMA.FTZ R2, R5, 1.1920928955078125e-07, R2 ;  /* 0x3400000005027823 */ /* 0x000fe20000010002 */
[----:B------:R-:W-:Y:S01]  /*43f0*/  FSEL R6, RZ, -23, P3 ;  /* 0xc1b80000ff067808 */ /* 0x000fe20001800000 */
[----:B------:R-:W-:Y:S01]  /*4400*/  FFMA.FTZ R4, R3, R4, 0.1716887056827545166 ;  /* 0x3e2fcf2a03047423 */ /* 0x000fe20000010004 */
[----:B------:R-:W-:-:S02]  /*4410*/  IMAD.IADD R7, R30, 0x1, -R7 ;  /* 0x000000011e077824 */ /* 0x000fc400078e0a07 */
[----:B------:R-:W-:Y:S01]  /*4420*/  @!P5 FMUL R8, R8, 16777216 ;  /* 0x4b8000000808d820 */ /* 0x000fe20000400000 */
[----:B------:R-:W-:Y:S01]  /*4430*/  @!P5 FMUL R92, R92, 16777216 ;  /* 0x4b8000005c5cd820 */ /* 0x000fe20000400000 */
[C---:B------:R-:W-:Y:S01]  /*4440*/  FFMA.FTZ R4, R3.reuse, R4, -0.17900948226451873779 ;  /* 0xbe374e4303047423 */ /* 0x040fe20000010004 */
[----:B------:R-:W3:Y:S01]  /*4450*/  MUFU.RCP R5, R121 ;  /* 0x0000007900057308 */ /* 0x000ee20000001000 */
[----:B------:R-:W-:Y:S01]  /*4460*/  @!P5 FMUL R14, R14, 16777216 ;  /* 0x4b8000000e0ed820 */ /* 0x000fe20000400000 */
[----:B------:R-:W-:Y:S01]  /*4470*/  @!P5 FMUL R88, R88, 16777216 ;  /* 0x4b8000005858d820 */ /* 0x000fe20000400000 */
[----:B------:R-:W-:Y:S01]  /*4480*/  FFMA.FTZ R4, R3, R4, 0.20512372255325317383 ;  /* 0x3e520bf403047423 */ /* 0x000fe20000010004 */
[----:B------:R-:W-:Y:S01]  /*4490*/  @!P4 FMUL R10, R10, 16777216 ;  /* 0x4b8000000a0ac820 */ /* 0x000fe20000400000 */
[----:B------:R-:W-:Y:S01]  /*44a0*/  @!P4 FMUL R94, R94, 16777216 ;  /* 0x4b8000005e5ec820 */ /* 0x000fe20000400000 */
[----:B------:R-:W-:Y:S01]  /*44b0*/  @!P4 FMUL R12, R12, 16777216 ;  /* 0x4b8000000c0cc820 */ /* 0x000fe20000400000 */
[----:B------:R-:W-:Y:S01]  /*44c0*/  FADD R7, R7, -1 ;  /* 0xbf80000007077421 */ /* 0x000fe20000000000 */
[----:B------:R-:W-:Y:S01]  /*44d0*/  FFMA.FTZ R4, R3, R4, -0.24046532809734344482 ;  /* 0xbe763c8b03047423 */ /* 0x000fe20000010004 */
[----:B------:R-:W-:Y:S01]  /*44e0*/  @!P4 FMUL R90, R90, 16777216 ;  /* 0x4b8000005a5ac820 */ /* 0x000fe20000400000 */
[----:B------:R-:W-:Y:S01]  /*44f0*/  FFMA.FTZ R6, R9, 1.1920928955078125e-07, R6 ;  /* 0x3400000009067823 */ /* 0x000fe20000010006 */
[C---:B--2---:R-:W-:Y:S01]  /*4500*/  FMUL R9, R11.reuse, R8 ;  /* 0x000000080b097220 */ /* 0x044fe20000400000 */
[C---:B------:R-:W-:Y:S01]  /*4510*/  FMUL R92, R11.reuse, R92 ;  /* 0x0000005c0b5c7220 */ /* 0x040fe20000400000 */
[C---:B------:R-:W-:Y:S01]  /*4520*/  FMUL R14, R11.reuse, R14 ;  /* 0x0000000e0b0e7220 */ /* 0x040fe20000400000 */
[----:B------:R-:W-:Y:S01]  /*4530*/  FMUL R13, R11, R88 ;  /* 0x000000580b0d7220 */ /* 0x000fe20000400000 */
[----:B------:R-:W-:Y:S01]  /*4540*/  FFMA.FTZ R8, R7, R16, -0.16845393180847167969 ;  /* 0xbe2c7f3007087423 */ /* 0x000fe20000010010 */
[----:B------:R-:W-:Y:S01]  /*4550*/  FFMA.FTZ R4, R3, R4, 0.28857114911079406738 ;  /* 0x3e93bf9903047423 */ /* 0x000fe20000010004 */
[C---:B---3--:R-:W-:Y:S01]  /*4560*/  FMUL R10, R5.reuse, R10 ;  /* 0x0000000a050a7220 */ /* 0x048fe20000400000 */
[C---:B------:R-:W-:Y:S01]  /*4570*/  FMUL R94, R5.reuse, R94 ;  /* 0x0000005e055e7220 */ /* 0x040fe20000400000 */
[C---:B------:R-:W-:Y:S01]  /*4580*/  FMUL R11, R5.reuse, R12 ;  /* 0x0000000c050b7220 */ /* 0x040fe20000400000 */
[----:B------:R-:W-:Y:S01]  /*4590*/  FMUL R5, R5, R90 ;  /* 0x0000005a05057220 */ /* 0x000fe20000400000 */
[----:B------:R-:W-:Y:S01]  /*45a0*/  FFMA.FTZ R8, R7, R8, 0.1716887056827545166 ;  /* 0x3e2fcf2a07087423 */ /* 0x000fe20000010008 */
[----:B------:R-:W-:Y:S01]  /*45b0*/  FFMA.FTZ R4, R3, R4, -0.36067417263984680176 ;  /* 0xbeb8aa4903047423 */ /* 0x000fe20000010004 */
[----:B------:R-:W-:Y:S01]  /*45c0*/  F2FP.BF16.F32.PACK_AB R92, R92, R13 ;  /* 0x0000000d5c5c723e */ /* 0x000fe200000010ff */
[----:B------:R-:W-:Y:S01]  /*45d0*/  USHF.L.U32 UR8, UR4, 0x1, URZ ;  /* 0x0000000104087899 */ /* 0x000fe2000800063f */
[----:B------:R-:W-:Y:S01]  /*45e0*/  F2FP.BF16.F32.PACK_AB R93, R9, R14 ;  /* 0x0000000e095d723e */ /* 0x000fe200000010ff */
[----:B------:R-:W-:Y:S01]  /*45f0*/  FFMA.FTZ R8, R7, R8, -0.17900948226451873779 ;  /* 0xbe374e4307087423 */ /* 0x000fe20000010008 */
[----:B------:R-:W-:Y:S01]  /*4600*/  F2FP.BF16.F32.PACK_AB R94, R94, R5 ;  /* 0x000000055e5e723e */ /* 0x000fe200000010ff */
[----:B------:R-:W-:Y:S01]  /*4610*/  FFMA.FTZ R4, R3, R4, 0.48089820146560668945 ;  /* 0x3ef6384a03047423 */ /* 0x000fe20000010004 */
[----:B------:R-:W-:Y:S01]  /*4620*/  F2FP.BF16.F32.PACK_AB R95, R10, R11 ;  /* 0x0000000b0a5f723e */ /* 0x000fe200000010ff */
[----:B------:R-:W-:Y:S01]  /*4630*/  FFMA.FTZ R8, R7, R8, 0.20512372255325317383 ;  /* 0x3e520bf407087423 */ /* 0x000fe20000010008 */
[----:B------:R-:W-:Y:S01]  /*4640*/  SHF.R.U32.HI R5, RZ, 0x7, R0 ;  /* 0x00000007ff057819 */ /* 0x000fe20000011600 */
[----:B------:R-:W-:Y:S01]  /*4650*/  FFMA.FTZ R4, R3, R4, -0.72134751081466674805 ;  /* 0xbf38aa3b03047423 */ /* 0x000fe20000010004 */
[----:B------:R-:W-:Y:S01]  /*4660*/  ISETP.GE.U32.AND P1, PT, R28, 0x7f800000, PT ;  /* 0x7f8000001c00780c */ /* 0x000fe20003f26070 */
[----:B------:R-:W-:Y:S01]  /*4670*/  STSM.16.M88.4 [R15], R92 ;  /* 0x0000005c0f007844 */ /* 0x000fe20000000200 */
[----:B------:R-:W-:Y:S01]  /*4680*/  FFMA.FTZ R8, R7, R8, -0.24046532809734344482 ;  /* 0xbe763c8b07087423 */ /* 0x000fe20000010008 */
[----:B------:R-:W-:Y:S01]  /*4690*/  FMUL R4, R3, R4 ;  /* 0x0000000403047220 */ /* 0x000fe20000400000 */
[----:B------:R-:W-:-:S02]  /*46a0*/  SGXT.U32 R5, R5, 0x1 ;  /* 0x000000010505781a */ /* 0x000fc40000000000 */
[----:B------:R-:W-:Y:S01]  /*46b0*/  FFMA.FTZ R8, R7, R8, 0.28857114911079406738 ;  /* 0x3e93bf9907087423 */ /* 0x000fe20000010008 */
[----:B------:R-:W-:Y:S01]  /*46c0*/  FMUL R4, R3, R4 ;  /* 0x0000000403047220 */ /* 0x000fe20000400000 */
[----:B------:R-:W-:Y:S01]  /*46d0*/  BAR.SYNC.DEFER_BLOCKING 0x0 ;  /* 0x0000000000007b1d */ /* 0x000fe20000010000 */
[----:B0-----:R-:W-:Y:S02]  /*46e0*/  IMAD R5, R5, R20, RZ ;  /* 0x0000001405057224 */ /* 0x001fe400078e02ff */
[----:B------:R-:W-:Y:S01]  /*46f0*/  FFMA.FTZ R8, R7, R8, -0.36067417263984680176 ;  /* 0xbeb8aa4907087423 */ /* 0x000fe20000010008 */
[----:B------:R-:W-:Y:S01]  /*4700*/  FFMA.FTZ R3, R3, 1.4426950216293334961, R4 ;  /* 0x3fb8aa3b03037823 */ /* 0x000fe20000010004 */
[----:B------:R-:W-:Y:S01]  /*4710*/  IMAD.SHL.U32 R4, R0, 0x10, RZ ;  /* 0x0000001000047824 */ /* 0x000fe200078e00ff */
[----:B------:R-:W-:Y:S01]  /*4720*/  ISETP.GE.U32.AND P2, PT, R30, 0x7f800000, PT ;  /* 0x7f8000001e00780c */ /* 0x000fe20003f46070 */
[----:B------:R-:W-:Y:S01]  /*4730*/  FFMA.FTZ R8, R7, R8, 0.48089820146560668945 ;  /* 0x3ef6384a07087423 */ /* 0x000fe20000010008 */
[----:B------:R-:W-:-:S02]  /*4740*/  IMAD R9, R20, 0x2, R5 ;  /* 0x0000000214097824 */ /* 0x000fc400078e0205 */
[----:B------:R-:W-:Y:S01]  /*4750*/  FADD R18, R2, R3 ;  /* 0x0000000302127221 */ /* 0x000fe20000000000 */
[----:B------:R-:W-:Y:S01]  /*4760*/  LOP3.LUT R4, R4, 0xff0, RZ, 0xc0, !PT ;  /* 0x00000ff004047812 */ /* 0x000fe200078ec0ff */
[C---:B------:R-:W-:Y:S01]  /*4770*/  FFMA.FTZ R8, R7.reuse, R8, -0.72134751081466674805 ;  /* 0xbf38aa3b07087423 */ /* 0x040fe20000010008 */
[----:B------:R-:W-:Y:S01]  /*4780*/  @P1 IMAD.MOV.U32 R3, RZ, RZ, 0x7f800000 ;  /* 0x7f800000ff031424 */ /* 0x000fe200078e00ff */
[----:B------:R-:W-:Y:S01]  /*4790*/  FSETP.NEU.AND P0, PT, R28, RZ, PT ;  /* 0x000000ff1c00720b */ /* 0x000fe20003f0d000 */
[----:B------:R-:W-:Y:S02]  /*47a0*/  IMAD R2, R110, UR5, RZ ;  /* 0x000000056e027c24 */ /* 0x000fe4000f8e02ff */
[----:B------:R-:W-:Y:S01]  /*47b0*/  FMUL R8, R7, R8 ;  /* 0x0000000807087220 */ /* 0x000fe20000400000 */
[----:B------:R-:W-:Y:S01]  /*47c0*/  @P1 FFMA.FTZ R18, R28, R3, +INF ;  /* 0x7f8000001c121423 */ /* 0x000fe20000010003 */
[----:B------:R-:W-:Y:S01]  /*47d0*/  UIMAD.WIDE UR4, UR4, 0x2, URZ ;  /* 0x00000002040478a5 */ /* 0x000fe2000f8e023f */
[----:B------:R-:W-:-:S02]  /*47e0*/  IMAD.SHL.U32 R3, R2, 0x2, RZ ;  /* 0x0000000202037824 */ /* 0x000fc400078e00ff */
[----:B------:R-:W-:Y:S01]  /*47f0*/  FMUL R8, R7, R8 ;  /* 0x0000000807087220 */ /* 0x000fe20000400000 */
[----:B------:R-:W-:Y:S01]  /*4800*/  IMAD.HI R2, R2, 0x2, RZ ;  /* 0x0000000202027827 */ /* 0x000fe200078e02ff */
[----:B------:R-:W-:-:S03]  /*4810*/  FSETP.NEU.AND P1, PT, R30, RZ, PT ;  /* 0x000000ff1e00720b */ /* 0x000fc60003f2d000 */
[----:B------:R-:W-:Y:S01]  /*4820*/  FFMA.FTZ R7, R7, 1.4426950216293334961, R8 ;  /* 0x3fb8aa3b07077823 */ /* 0x000fe20000010008 */
[----:B-1----:R-:W-:Y:S01]  /*4830*/  IADD3 R16, P3, P4, R3, UR8, R22 ;  /* 0x0000000803107c10 */ /* 0x002fe2000fc7e016 */
[----:B------:R0:W1:Y:S01]  /*4840*/  LDS.128 R24, [R4+UR7] ;  /* 0x0000000704187984 */ /* 0x0000620008000c00 */
[----:B------:R-:W-:Y:S02]  /*4850*/  @P2 IMAD.MOV.U32 R29, RZ, RZ, 0x7f800000 ;  /* 0x7f800000ff1d2424 */ /* 0x000fe400078e00ff */
[----:B------:R-:W-:Y:S01]  /*4860*/  FADD R19, R6, R7 ;  /* 0x0000000706137221 */ /* 0x000fe20000000000 */
[----:B------:R-:W-:Y:S01]  /*4870*/  IMAD R7, R20, 0x2, R9 ;  /* 0x0000000214077824 */ /* 0x000fe200078e0209 */
[----:B------:R-:W-:Y:S01]  /*4880*/  IADD3.X R22, R2, UR5, R23, P3, P4 ;  /* 0x0000000502167c10 */ /* 0x000fe20009fe8417 */
[----:B------:R-:W-:Y:S01]  /*4890*/  @P2 FFMA.FTZ R19, R30, R29, +INF ;  /* 0x7f8000001e132423 */ /* 0x000fe2000001001d */
[-C--:B------:R-:W-:Y:S01]  /*48a0*/  LEA R2, P3, R5, R16.reuse, 0x1 ;  /* 0x0000001005027211 */ /* 0x080fe200078608ff */
[C---:B------:R-:W-:Y:S01]  /*48b0*/  IMAD R11, R20.reuse, 0x2, R7 ;  /* 0x00000002140b7824 */ /* 0x040fe200078e0207 */
[-C--:B0-----:R-:W-:Y:S01]  /*48c0*/  LEA R4, P6, R9, R16.reuse, 0x1 ;  /* 0x0000001009047211 */ /* 0x081fe200078c08ff */
[----:B------:R-:W-:Y:S01]  /*48d0*/  ULDC UR4, c[0x0][0x27c] ;  /* 0x00009f0000047ab9 */ /* 0x000fe20000000800 */
[-C--:B------:R-:W-:Y:S01]  /*48e0*/  LEA R6, P5, R7, R16.reuse, 0x1 ;  /* 0x0000001007067211 */ /* 0x080fe200078a08ff */
[C---:B------:R-:W-:Y:S01]  /*48f0*/  IMAD R13, R20.reuse, 0x2, R11 ;  /* 0x00000002140d7824 */ /* 0x040fe200078e020b */
[----:B------:R-:W-:Y:S01]  /*4900*/  LEA R8, P2, R11, R16, 0x1 ;  /* 0x000000100b087211 */ /* 0x000fe200078408ff */
[----:B------:R-:W-:Y:S01]  /*4910*/  UIMAD UR4, UR6, UR4, URZ ;  /* 0x00000004060472a4 */ /* 0x000fe2000f8e023f */
[----:B------:R-:W-:Y:S01]  /*4920*/  LEA.HI.X.SX32 R3, R5, R22, 0x1, P3 ;  /* 0x0000001605037211 */ /* 0x000fe200018f0eff */
[C---:B------:R-:W-:Y:S01]  /*4930*/  IMAD R15, R20.reuse, 0x2, R13 ;  /* 0x00000002140f7824 */ /* 0x040fe200078e020d */
[----:B------:R-:W-:Y:S01]  /*4940*/  LEA R10, P4, R13, R16, 0x1 ;  /* 0x000000100d0a7211 */ /* 0x000fe200078808ff */
[----:B------:R-:W-:Y:S01]  /*4950*/  USHF.L.U32 UR6, UR4, 0x2, URZ ;  /* 0x0000000204067899 */ /* 0x000fe2000800063f */
[----:B------:R-:W-:Y:S01]  /*4960*/  LEA.HI.X.SX32 R5, R9, R22, 0x1, P6 ;  /* 0x0000001609057211 */ /* 0x000fe200030f0eff */
[C---:B------:R-:W-:Y:S01]  /*4970*/  IMAD R17, R20.reuse, 0x2, R15 ;  /* 0x0000000214117824 */ /* 0x040fe200078e020f */
[----:B------:R-:W-:Y:S01]  /*4980*/  LEA R12, P3, R15, R16, 0x1 ;  /* 0x000000100f0c7211 */ /* 0x000fe200078608ff */
[----:B------:R-:W-:Y:S01]  /*4990*/  UIMAD.WIDE UR4, UR4, 0x4, URZ ;  /* 0x00000004040478a5 */ /* 0x000fe2000f8e023f */
[----:B------:R-:W-:Y:S01]  /*49a0*/  LEA.HI.X.SX32 R7, R7, R22, 0x1, P5 ;  /* 0x0000001607077211 */ /* 0x000fe200028f0eff */
[----:B------:R-:W-:Y:S01]  /*49b0*/  IMAD R20, R20, 0x2, R17 ;  /* 0x0000000214147824 */ /* 0x000fe200078e0211 */
[----:B------:R-:W-:-:S02]  /*49c0*/  LEA R14, P6, R17, R16, 0x1 ;  /* 0x00000010110e7211 */ /* 0x000fc400078c08ff */
[----:B------:R-:W-:Y:S02]  /*49d0*/  LEA.HI.X.SX32 R9, R11, R22, 0x1, P2 ;  /* 0x000000160b097211 */ /* 0x000fe400010f0eff */
[C---:B------:R-:W-:Y:S02]  /*49e0*/  LEA R16, P5, R20.reuse, R16, 0x1 ;  /* 0x0000001014107211 */ /* 0x040fe400078a08ff */
[-C--:B------:R-:W-:Y:S02]  /*49f0*/  LEA.HI.X.SX32 R11, R13, R22.reuse, 0x1, P4 ;  /* 0x000000160d0b7211 */ /* 0x080fe400020f0eff */
[-C--:B------:R-:W-:Y:S02]  /*4a00*/  LEA.HI.X.SX32 R13, R15, R22.reuse, 0x1, P3 ;  /* 0x000000160f0d7211 */ /* 0x080fe400018f0eff */
[-C--:B------:R-:W-:Y:S02]  /*4a10*/  LEA.HI.X.SX32 R15, R17, R22.reuse, 0x1, P6 ;  /* 0x00000016110f7211 */ /* 0x080fe400030f0eff */
[----:B------:R-:W-:-:S02]  /*4a20*/  LEA.HI.X.SX32 R17, R20, R22, 0x1, P5 ;  /* 0x0000001614117211 */ /* 0x000fc400028f0eff */
[C---:B------:R-:W-:Y:S01]  /*4a30*/  LOP3.LUT P2, RZ, R0.reuse, 0x80, RZ, 0xc0, !PT ;  /* 0x0000008000ff7812 */ /* 0x040fe2000784c0ff */
[----:B------:R-:W-:Y:S01]  /*4a40*/  IMAD.SHL.U32 R0, R0, 0x2, RZ ;  /* 0x0000000200007824 */ /* 0x000fe200078e00ff */
[----:B-1----:R0:W-:Y:S01]  /*4a50*/  STG.E.U16 desc[UR12][R2.64], R24 ;  /* 0x0000001802007986 */ /* 0x0021e2000c10150c */
[----:B------:R-:W-:Y:S01]  /*4a60*/  PRMT R20, R26, 0x7632, R20 ;  /* 0x000076321a147816 */ /* 0x000fe20000000014 */
[----:B------:R-:W1:Y:S01]  /*4a70*/  LDC.64 R22, c[0x0][0x230] ;  /* 0x00008c00ff167b82 */ /* 0x000e620000000a00 */
[----:B------:R-:W-:Y:S01]  /*4a80*/  PRMT R28, R27, 0x7632, R28 ;  /* 0x000076321b1c7816 */ /* 0x000fe2000000001c */
[----:B------:R2:W-:Y:S01]  /*4a90*/  STG.E.U16 desc[UR12][R4.64], R25 ;  /* 0x0000001904007986 */ /* 0x0005e2000c10150c */
[----:B------:R-:W-:-:S03]  /*4aa0*/  LOP3.LUT R0, R0, 0x1f8, RZ, 0xc0, !PT ;  /* 0x000001f800007812 */ /* 0x000fc600078ec0ff */
[----:B------:R3:W-:Y:S04]  /*4ab0*/  STG.E.U16 desc[UR12][R6.64], R26 ;  /* 0x0000001a06007986 */ /* 0x0007e8000c10150c */
[----:B------:R4:W-:Y:S01]  /*4ac0*/  STG.E.U16 desc[UR12][R8.64], R27 ;  /* 0x0000001b08007986 */ /* 0x0009e2000c10150c */
[----:B0-----:R-:W-:Y:S02]  /*4ad0*/  FSEL R3, R18, -INF , P0 ;  /* 0xff80000012037808 */ /* 0x001fe40000000000 */
[----:B------:R-:W-:Y:S02]  /*4ae0*/  FSEL R2, R19, -INF , P1 ;  /* 0xff80000013027808 */ /* 0x000fe40000800000 */
[----:B--2---:R-:W-:Y:S01]  /*4af0*/  PRMT R5, R24, 0x7632, R5 ;  /* 0x0000763218057816 */ /* 0x004fe20000000005 */
[----:B------:R-:W-:Y:S01]  /*4b00*/  FFMA R56, R3, 0.69314718246459960938, R70 ;  /* 0x3f31721803387823 */ /* 0x000fe20000000046 */
[----:B------:R-:W-:Y:S01]  /*4b10*/  IMAD.SHL.U32 R3, R110, 0x4, RZ ;  /* 0x000000046e037824 */ /* 0x000fe200078e00ff */
[----:B---3--:R-:W-:Y:S01]  /*4b20*/  PRMT R7, R25, 0x7632, R7 ;  /* 0x0000763219077816 */ /* 0x008fe20000000007 */
[----:B------:R-:W-:Y:S01]  /*4b30*/  FFMA R57, R2, 0.69314718246459960938, R57 ;  /* 0x3f31721802397823 */ /* 0x000fe20000000039 */
[----:B------:R4:W-:Y:S01]  /*4b40*/  STG.E.U16 desc[UR12][R10.64], R5 ;  /* 0x000000050a007986 */ /* 0x0009e2000c10150c */
[----:B------:R-:W-:-:S03]  /*4b50*/  IMAD.HI R110, R110, 0x4, RZ ;  /* 0x000000046e6e7827 */ /* 0x000fc600078e02ff */
[----:B------:R4:W-:Y:S01]  /*4b60*/  STG.E.U16 desc[UR12][R12.64], R7 ;  /* 0x000000070c007986 */ /* 0x0009e2000c10150c */
[----:B-1----:R-:W-:-:S03]  /*4b70*/  IADD3 R2, P0, P1, R3, UR6, R22 ;  /* 0x0000000603027c10 */ /* 0x002fc6000f91e016 */
[----:B------:R4:W-:Y:S01]  /*4b80*/  STG.E.U16 desc[UR12][R14.64], R20 ;  /* 0x000000140e007986 */ /* 0x0009e2000c10150c */
[----:B------:R-:W-:-:S03]  /*4b90*/  IADD3.X R3, R110, UR5, R23, P0, P1 ;  /* 0x000000056e037c10 */ /* 0x000fc600087e2417 */
[----:B------:R4:W-:Y:S01]  /*4ba0*/  STG.E.U16 desc[UR12][R16.64], R28 ;  /* 0x0000001c10007986 */ /* 0x0009e2000c10150c */
[----:B------:R-:W-:Y:S06]  /*4bb0*/  BAR.SYNC.DEFER_BLOCKING 0x0 ;  /* 0x0000000000007b1d */ /* 0x000fec0000010000 */
[----:B------:R4:W-:Y:S02]  /*4bc0*/  STS.64 [R0+UR7], R56 ;  /* 0x0000003800007988 */ /* 0x0009e40008000a07 */
[----:B------:R-:W-:Y:S06]  /*4bd0*/  BAR.SYNC.DEFER_BLOCKING 0x0 ;  /* 0x0000000000007b1d */ /* 0x000fec0000010000 */
[----:B------:R-:W-:Y:S05]  /*4be0*/  @P2 EXIT ;  /* 0x000000000000294d */ /* 0x000fea0003800000 */
[----:B------:R-:W0:Y:S04]  /*4bf0*/  LDS R21, [R21] ;  /* 0x0000000015157984 */ /* 0x000e280000000800 */
[----:B0-----:R-:W-:Y:S01]  /*4c00*/  STG.E desc[UR12][R2.64], R21 ;  /* 0x0000001502007986 */ /* 0x001fe2000c10190c */
[----:B------:R-:W-:Y:S05]  /*4c10*/  EXIT ;  /* 0x000000000000794d */ /* 0x000fea0003800000 */
.L_x_2:
[----:B------:R-:W-:-:S00]  /*4c20*/  BRA `(.L_x_2) ;  /* 0xfffffffc00fc7947 */ /* 0x000fc0000383ffff */
[----:B------:R-:W-:-:S00]  /*4c30*/  NOP ;  /* 0x0000000000007918 */ /* 0x000fc00000000000 */
        /* <DEDUP_REMOVED lines=12> */
.L_x_3:


//--------------------- .nv.global.init           --------------------------
	.section	.nv.global.init,"aw",@progbits
.nv.global.init:
	.type		_$_str,@object
	.size		_$_str,(.L_0 - _$_str)
_$_str:
        /*0000*/ 	.byte	0x5f, 0x5f, 0x43, 0x55, 0x44, 0x41, 0x5f, 0x46, 0x54, 0x5a, 0x00
.L_0:


//--------------------- .nv.shared.attn_fwd       --------------------------
	.section	.nv.shared.attn_fwd,"aw",@nobits
	.sectionflags	@""
	.align	16
	.zero		1024


//--------------------- .nv.shared.reserved.0     --------------------------
	.section	.nv.shared.reserved.0,"aw",@nobits
	.weak		__nv_reservedSMEM_offset_0_alias
	.size		__nv_reservedSMEM_offset_0_alias, 0, 0
	.other		__nv_reservedSMEM_offset_0_alias,@"STO_CUDA_RESERVED_SHARED STV_DEFAULT"
__nv_reservedSMEM_offset_0_alias:
	.zero		0


//--------------------- .nv.constant0.attn_fwd    --------------------------
	.section	.nv.constant0.attn_fwd,"a",@progbits
	.sectionflags	@""
	.align	4
.nv.constant0.attn_fwd:
	.zero		664


//--------------------- SYMBOLS --------------------------

	.type		.nv.reservedSmem.offset0,@object
	.size		.nv.reservedSmem.offset0,0x4
